// auto-generated by cutlass_sweep.gemm — config: {"arch": "sm_90", "cluster_m": 4, "cluster_n": 2, "dtype": "e4m3", "dtype_b": "e4m3", "layout": "nt", "stages": 0, "tile_k": 64, "tile_m": 128, "tile_n": 256}
#include "cutlass/cutlass.h"
#include "cutlass/gemm/collective/collective_builder.hpp"
#include "cutlass/gemm/device/gemm_universal_adapter.h"
#include "cutlass/gemm/kernel/gemm_universal.hpp"
#include "cutlass/epilogue/collective/collective_builder.hpp"

using ElemA = cutlass::float_e4m3_t;
using ElemB = cutlass::float_e4m3_t;
using ElemCD = cutlass::float_e4m3_t;
using Acc  = float;
using TileShape    = cute::Shape<cute::_128, cute::_256, cute::_64>;
using ClusterShape = cute::Shape<cute::_4, cute::_2, cute::_1>;

using CollectiveEpilogue = typename cutlass::epilogue::collective::CollectiveBuilder<
    cutlass::arch::Sm90, cutlass::arch::OpClassTensorOp,
    TileShape, ClusterShape,
    cutlass::epilogue::collective::EpilogueTileAuto,
    Acc, Acc,
    ElemCD, cutlass::layout::RowMajor, 128 / cutlass::sizeof_bits<ElemCD>::value,
    ElemCD, cutlass::layout::RowMajor, 128 / cutlass::sizeof_bits<ElemCD>::value,
    cutlass::epilogue::collective::EpilogueScheduleAuto
  >::CollectiveOp;

using CollectiveMainloop = typename cutlass::gemm::collective::CollectiveBuilder<
    cutlass::arch::Sm90, cutlass::arch::OpClassTensorOp,
    ElemA, cutlass::layout::RowMajor, 128 / cutlass::sizeof_bits<ElemA>::value,
    ElemB, cutlass::layout::ColumnMajor, 128 / cutlass::sizeof_bits<ElemB>::value,
    Acc,
    TileShape, ClusterShape,
    cutlass::gemm::collective::StageCountAutoCarveout<static_cast<int>(sizeof(typename CollectiveEpilogue::SharedStorage))>,
    cutlass::gemm::collective::KernelScheduleAuto
  >::CollectiveOp;

using GemmKernel = cutlass::gemm::kernel::GemmUniversal<
    cute::Shape<int,int,int,int>,
    CollectiveMainloop,
    CollectiveEpilogue
>;
using Gemm = cutlass::gemm::device::GemmUniversalAdapter<GemmKernel>;

// Force the device kernel symbol into the cubin without needing a host main.
auto* _anchor = &cutlass::device_kernel<GemmKernel>;


// ===== COMPILED SASS (sm_90a) =====

	.target	sm_90a

	.elftype	@"ET_EXEC"


//--------------------- .note.nv.tkinfo           --------------------------
	.section	.note.nv.tkinfo,"",@"SHT_NOTE"
	.sectionflags	@"SHF_NOTE_NV_TKINFO"
	.tkinfo
        /*0018*/ 	.word	0x00000002
        /*0030*/ 	.string	""
        /*0030*/ 	.string	"ptxas"
        /*0030*/ 	.string	"Cuda compilation tools, release 13.0, V13.0.88"
        /*0030*/ 	.string	"Build cuda_13.0.r13.0/compiler.36424714_0"
        /*0030*/ 	.string	"-arch sm_90a -m 64 "



//--------------------- .note.nv.cuinfo           --------------------------
	.section	.note.nv.cuinfo,"",@"SHT_NOTE"
	.sectionflags	@"SHF_NOTE_NV_CUINFO"
        /*0018*/ 	.short	0x0002
        /*001a*/ 	.short	0x005a
        /*001c*/ 	.short	0x0082
	.zero		2


//--------------------- .nv.info                  --------------------------
	.section	.nv.info,"",@"SHT_CUDA_INFO"
	.align	4


	//----- nvinfo : EIATTR_REGCOUNT
	.align		4
        /*0000*/ 	.byte	0x04, 0x2f
        /*0002*/ 	.short	(.L_12 - .L_11)
	.align		4
.L_11:
        /*0004*/ 	.word	index@(_ZN7cutlass13device_kernelINS_4gemm6kernel13GemmUniversalIN4cute5tupleIJiiiiEEENS1_10collective13CollectiveMmaINS1_37MainloopSm90TmaGmmaWarpSpecializedFP8ILi9ENS5_IJNS4_1CILi4EEENSA_ILi2EEENSA_ILi1EEEEEENS1_35KernelTmaWarpSpecializedCooperativeEEENS5_IJNSA_ILi128EEENSA_ILi256EEENSA_ILi64EEEEEENS_12float_e4m3_tENS5_IJlSD_lEEESL_SM_NS4_8TiledMMAINS4_8MMA_AtomIJNS4_4SM904GMMA31MMA_64x256x32_F32E4M3E4M3_SS_TNILNSQ_7ScaleInE1ELSS_1EEEEEENS4_6LayoutINS5_IJSC_SD_SD_EEENS5_IJSD_NSA_ILi0EEESX_EEEEENS5_IJNS4_10UnderscoreES10_S10_EEEEENS4_23SM90_TMA_LOAD_MULTICASTENS4_14ComposedLayoutINS4_7SwizzleILi2ELi4ELi3EEENS4_18smem_ptr_flag_bitsILi8EEENSV_INS5_IJNSA_ILi8EEESJ_EEENS5_IJSJ_SD_EEEEEEEvNS4_8identityES13_S1D_vS1E_EENS_8epilogue10collective6detail29Sm90TmaWarpSpecializedAdapterINS1H_15DefaultEpilogueISL_SM_SM_NS1G_6thread17LinearCombinationISL_Li1EffLNS1L_9ScaleType4KindE0ELNS_15FloatRoundStyleE2ESL_EENS1_15EpilogueDefaultEEEEEvvEEEEvNT_6ParamsE)
        /*0008*/ 	.word	0x000000a8


	//----- nvinfo : EIATTR_FRAME_SIZE
	.align		4
.L_12:
        /*000c*/ 	.byte	0x04, 0x11
        /*000e*/ 	.short	(.L_14 - .L_13)
	.align		4
.L_13:
        /*0010*/ 	.word	index@(_ZN7cutlass13device_kernelINS_4gemm6kernel13GemmUniversalIN4cute5tupleIJiiiiEEENS1_10collective13CollectiveMmaINS1_37MainloopSm90TmaGmmaWarpSpecializedFP8ILi9ENS5_IJNS4_1CILi4EEENSA_ILi2EEENSA_ILi1EEEEEENS1_35KernelTmaWarpSpecializedCooperativeEEENS5_IJNSA_ILi128EEENSA_ILi256EEENSA_ILi64EEEEEENS_12float_e4m3_tENS5_IJlSD_lEEESL_SM_NS4_8TiledMMAINS4_8MMA_AtomIJNS4_4SM904GMMA31MMA_64x256x32_F32E4M3E4M3_SS_TNILNSQ_7ScaleInE1ELSS_1EEEEEENS4_6LayoutINS5_IJSC_SD_SD_EEENS5_IJSD_NSA_ILi0EEESX_EEEEENS5_IJNS4_10UnderscoreES10_S10_EEEEENS4_23SM90_TMA_LOAD_MULTICASTENS4_14ComposedLayoutINS4_7SwizzleILi2ELi4ELi3EEENS4_18smem_ptr_flag_bitsILi8EEENSV_INS5_IJNSA_ILi8EEESJ_EEENS5_IJSJ_SD_EEEEEEEvNS4_8identityES13_S1D_vS1E_EENS_8epilogue10collective6detail29Sm90TmaWarpSpecializedAdapterINS1H_15DefaultEpilogueISL_SM_SM_NS1G_6thread17LinearCombinationISL_Li1EffLNS1L_9ScaleType4KindE0ELNS_15FloatRoundStyleE2ESL_EENS1_15EpilogueDefaultEEEEEvvEEEEvNT_6ParamsE)
        /*0014*/ 	.word	0x00000108


	//----- nvinfo : EIATTR_MIN_STACK_SIZE
	.align		4
.L_14:
        /*0018*/ 	.byte	0x04, 0x12
        /*001a*/ 	.short	(.L_16 - .L_15)
	.align		4
.L_15:
        /*001c*/ 	.word	index@(_ZN7cutlass13device_kernelINS_4gemm6kernel13GemmUniversalIN4cute5tupleIJiiiiEEENS1_10collective13CollectiveMmaINS1_37MainloopSm90TmaGmmaWarpSpecializedFP8ILi9ENS5_IJNS4_1CILi4EEENSA_ILi2EEENSA_ILi1EEEEEENS1_35KernelTmaWarpSpecializedCooperativeEEENS5_IJNSA_ILi128EEENSA_ILi256EEENSA_ILi64EEEEEENS_12float_e4m3_tENS5_IJlSD_lEEESL_SM_NS4_8TiledMMAINS4_8MMA_AtomIJNS4_4SM904GMMA31MMA_64x256x32_F32E4M3E4M3_SS_TNILNSQ_7ScaleInE1ELSS_1EEEEEENS4_6LayoutINS5_IJSC_SD_SD_EEENS5_IJSD_NSA_ILi0EEESX_EEEEENS5_IJNS4_10UnderscoreES10_S10_EEEEENS4_23SM90_TMA_LOAD_MULTICASTENS4_14ComposedLayoutINS4_7SwizzleILi2ELi4ELi3EEENS4_18smem_ptr_flag_bitsILi8EEENSV_INS5_IJNSA_ILi8EEESJ_EEENS5_IJSJ_SD_EEEEEEEvNS4_8identityES13_S1D_vS1E_EENS_8epilogue10collective6detail29Sm90TmaWarpSpecializedAdapterINS1H_15DefaultEpilogueISL_SM_SM_NS1G_6thread17LinearCombinationISL_Li1EffLNS1L_9ScaleType4KindE0ELNS_15FloatRoundStyleE2ESL_EENS1_15EpilogueDefaultEEEEEvvEEEEvNT_6ParamsE)
        /*0020*/ 	.word	0x00000108
.L_16:


//--------------------- .nv.compat                --------------------------
	.section	.nv.compat,"",@"SHT_CUDA_COMPAT_INFO"
	.align	4
        /*0000*/ 	.byte	0x02, 0x09, 0x01, 0x00, 0x02, 0x02, 0x04, 0x00, 0x02, 0x05, 0x05, 0x00, 0x03, 0x07, 0x01, 0x01
        /*0010*/ 	.byte	0x02, 0x03, 0x01, 0x00, 0x02, 0x06, 0x01, 0x00, 0x04, 0x0b, 0x08, 0x00, 0x00, 0x00, 0x00, 0x00
        /*0020*/ 	.byte	0x00, 0x00, 0x00, 0x00


//--------------------- .nv.info._ZN7cutlass13device_kernelINS_4gemm6kernel13GemmUniversalIN4cute5tupleIJiiiiEEENS1_10collective13CollectiveMmaINS1_37MainloopSm90TmaGmmaWarpSpecializedFP8ILi9ENS5_IJNS4_1CILi4EEENSA_ILi2EEENSA_ILi1EEEEEENS1_35KernelTmaWarpSpecializedCooperativeEEENS5_IJNSA_ILi128EEENSA_ILi256EEENSA_ILi64EEEEEENS_12float_e4m3_tENS5_IJlSD_lEEESL_SM_NS4_8TiledMMAINS4_8MMA_AtomIJNS4_4SM904GMMA31MMA_64x256x32_F32E4M3E4M3_SS_TNILNSQ_7ScaleInE1ELSS_1EEEEEENS4_6LayoutINS5_IJSC_SD_SD_EEENS5_IJSD_NSA_ILi0EEESX_EEEEENS5_IJNS4_10UnderscoreES10_S10_EEEEENS4_23SM90_TMA_LOAD_MULTICASTENS4_14ComposedLayoutINS4_7SwizzleILi2ELi4ELi3EEENS4_18smem_ptr_flag_bitsILi8EEENSV_INS5_IJNSA_ILi8EEESJ_EEENS5_IJSJ_SD_EEEEEEEvNS4_8identityES13_S1D_vS1E_EENS_8epilogue10collective6detail29Sm90TmaWarpSpecializedAdapterINS1H_15DefaultEpilogueISL_SM_SM_NS1G_6thread17LinearCombinationISL_Li1EffLNS1L_9ScaleType4KindE0ELNS_15FloatRoundStyleE2ESL_EENS1_15EpilogueDefaultEEEEEvvEEEEvNT_6ParamsE --------------------------
	.section	.nv.info._ZN7cutlass13device_kernelINS_4gemm6kernel13GemmUniversalIN4cute5tupleIJiiiiEEENS1_10collective13CollectiveMmaINS1_37MainloopSm90TmaGmmaWarpSpecializedFP8ILi9ENS5_IJNS4_1CILi4EEENSA_ILi2EEENSA_ILi1EEEEEENS1_35KernelTmaWarpSpecializedCooperativeEEENS5_IJNSA_ILi128EEENSA_ILi256EEENSA_ILi64EEEEEENS_12float_e4m3_tENS5_IJlSD_lEEESL_SM_NS4_8TiledMMAINS4_8MMA_AtomIJNS4_4SM904GMMA31MMA_64x256x32_F32E4M3E4M3_SS_TNILNSQ_7ScaleInE1ELSS_1EEEEEENS4_6LayoutINS5_IJSC_SD_SD_EEENS5_IJSD_NSA_ILi0EEESX_EEEEENS5_IJNS4_10UnderscoreES10_S10_EEEEENS4_23SM90_TMA_LOAD_MULTICASTENS4_14ComposedLayoutINS4_7SwizzleILi2ELi4ELi3EEENS4_18smem_ptr_flag_bitsILi8EEENSV_INS5_IJNSA_ILi8EEESJ_EEENS5_IJSJ_SD_EEEEEEEvNS4_8identityES13_S1D_vS1E_EENS_8epilogue10collective6detail29Sm90TmaWarpSpecializedAdapterINS1H_15DefaultEpilogueISL_SM_SM_NS1G_6thread17LinearCombinationISL_Li1EffLNS1L_9ScaleType4KindE0ELNS_15FloatRoundStyleE2ESL_EENS1_15EpilogueDefaultEEEEEvvEEEEvNT_6ParamsE,"",@"SHT_CUDA_INFO"
	.sectionflags	@""
	.align	4


	//----- nvinfo : EIATTR_CUDA_API_VERSION
	.align		4
        /*0000*/ 	.byte	0x04, 0x37
        /*0002*/ 	.short	(.L_18 - .L_17)
.L_17:
        /*0004*/ 	.word	0x00000082


	//----- nvinfo : EIATTR_KPARAM_INFO
	.align		4
.L_18:
        /*0008*/ 	.byte	0x04, 0x17
        /*000a*/ 	.short	(.L_20 - .L_19)
.L_19:
        /*000c*/ 	.word	0x00000000
        /*0010*/ 	.short	0x0000
        /*0012*/ 	.short	0x0070
        /*0014*/ 	.byte	0x00, 0xf0, 0x01, 0x10


	//----- nvinfo : EIATTR_SPARSE_MMA_MASK
	.align		4
.L_20:
        /*0018*/ 	.byte	0x03, 0x50
        /*001a*/ 	.short	0x0000


	//----- nvinfo : EIATTR_MAXREG_COUNT
	.align		4
        /*001c*/ 	.byte	0x03, 0x1b
        /*001e*/ 	.short	0x00a8


	//----- nvinfo : EIATTR_NUM_BARRIERS
	.align		4
        /*0020*/ 	.byte	0x02, 0x4c
        /*0022*/ 	.byte	0x01
	.zero		1


	//----- nvinfo : EIATTR_ANNOTATIONS
	.align		4
        /*0024*/ 	.byte	0x04, 0x55
        /*0026*/ 	.short	(.L_22 - .L_21)


	//   ....[0]....
.L_21:
        /*0028*/ 	.word	0x00000001
        /*002c*/ 	.byte	0x00, 0x08, 0x00, 0x00, 0x01, 0x00, 0x00, 0x00, 0xf0, 0x08, 0x00, 0x00, 0x01, 0x00, 0x00, 0x00
        /* <DEDUP_REMOVED lines=198> */
        /*0c9c*/ 	.byte	0x50, 0x08, 0x01, 0x00


	//----- nvinfo : EIATTR_MERCURY_ISA_VERSION
	.align		4
.L_22:
        /*0ca0*/ 	.byte	0x03, 0x5f
        /*0ca2*/ 	.short	0x0101


	//----- nvinfo : EIATTR_INT_WARP_WIDE_INSTR_OFFSETS
	.align		4
        /*0ca4*/ 	.byte	0x04, 0x31
        /*0ca6*/ 	.short	(.L_24 - .L_23)


	//   ....[0]....
.L_23:
        /*0ca8*/ 	.word	0x00000640


	//   ....[1]....
        /*0cac*/ 	.word	0x00000650


	//   ....[2]....
        /*0cb0*/ 	.word	0x000007d0


	//----- nvinfo : EIATTR_COOP_GROUP_MASK_REGIDS
	.align		4
.L_24:
        /*0cb4*/ 	.byte	0x04, 0x29
        /*0cb6*/ 	.short	(.L_26 - .L_25)


	//   ....[0]....
.L_25:
        /*0cb8*/ 	.word	0xffffffff


	//   ....[1]....
        /*0cbc*/ 	.word	0xffffffff


	//   ....[2]....
        /*0cc0*/ 	.word	0xffffffff


	//   ....[3]....
        /*0cc4*/ 	.word	0xffffffff


	//   ....[4]....
        /*0cc8*/ 	.word	0xffffffff


	//   ....[5]....
        /*0ccc*/ 	.word	0xffffffff


	//----- nvinfo : EIATTR_COOP_GROUP_INSTR_OFFSETS
	.align		4
.L_26:
        /*0cd0*/ 	.byte	0x04, 0x28
        /*0cd2*/ 	.short	(.L_28 - .L_27)


	//   ....[0]....
.L_27:
        /*0cd4*/ 	.word	0x00000070


	//   ....[1]....
        /*0cd8*/ 	.word	0x00000080


	//   ....[2]....
        /*0cdc*/ 	.word	0x000001a0


	//   ....[3]....
        /*0ce0*/ 	.word	0x000004a0


	//   ....[4]....
        /*0ce4*/ 	.word	0x00000930


	//   ....[5]....
        /*0ce8*/ 	.word	0x000016b0


	//----- nvinfo : EIATTR_REG_RECONFIG
	.align		4
.L_28:
        /*0cec*/ 	.byte	0x01, 0x54
	.zero		2


	//----- nvinfo : EIATTR_MBARRIER_INSTR_OFFSETS
	.align		4
        /*0cf0*/ 	.byte	0x04, 0x39
        /*0cf2*/ 	.short	(.L_30 - .L_29)


	//   ....[0]....
.L_29:
        /*0cf4*/ 	.word	0x00000360
        /*0cf8*/ 	.word	0x000000ff
        /*0cfc*/ 	.word	0x00000000
        /*0d00*/ 	.short	0x0100
        /*0d02*/ 	.byte	0x09
	.zero		1


	//   ....[1]....
        /*0d04*/ 	.word	0x00000370
        /*0d08*/ 	.word	0x000000ff
        /*0d0c*/ 	.word	0x00000048
        /*0d10*/ 	.short	0x0100
        /*0d12*/ 	.byte	0x09
	.zero		1


	//   ....[2]....
        /*0d14*/ 	.word	0x00000380
        /*0d18*/ 	.word	0x000000ff
        /*0d1c*/ 	.word	0x00000008
        /*0d20*/ 	.short	0x0100
        /*0d22*/ 	.byte	0x09
	.zero		1


	//   ....[3]....
        /*0d24*/ 	.word	0x00000390
        /*0d28*/ 	.word	0x000000ff
        /*0d2c*/ 	.word	0x00000050
        /*0d30*/ 	.short	0x0100
        /*0d32*/ 	.byte	0x09
	.zero		1


	//   ....[4]....
        /*0d34*/ 	.word	0x000003a0
        /*0d38*/ 	.word	0x000000ff
        /*0d3c*/ 	.word	0x00000010
        /*0d40*/ 	.short	0x0100
        /*0d42*/ 	.byte	0x09
	.zero		1


	//   ....[5]....
        /*0d44*/ 	.word	0x000003b0
        /*0d48*/ 	.word	0x000000ff
        /*0d4c*/ 	.word	0x00000058
        /*0d50*/ 	.short	0x0100
        /*0d52*/ 	.byte	0x09
	.zero		1


	//   ....[6]....
        /*0d54*/ 	.word	0x000003c0
        /*0d58*/ 	.word	0x000000ff
        /*0d5c*/ 	.word	0x00000018
        /*0d60*/ 	.short	0x0100
        /*0d62*/ 	.byte	0x09
	.zero		1


	//   ....[7]....
        /*0d64*/ 	.word	0x000003d0
        /*0d68*/ 	.word	0x000000ff
        /*0d6c*/ 	.word	0x00000060
        /*0d70*/ 	.short	0x0100
        /*0d72*/ 	.byte	0x09
	.zero		1


	//   ....[8]....
        /*0d74*/ 	.word	0x000003e0
        /*0d78*/ 	.word	0x000000ff
        /*0d7c*/ 	.word	0x00000020
        /*0d80*/ 	.short	0x0100
        /*0d82*/ 	.byte	0x09
	.zero		1


	//   ....[9]....
        /*0d84*/ 	.word	0x000003f0
        /*0d88*/ 	.word	0x000000ff
        /*0d8c*/ 	.word	0x00000068
        /*0d90*/ 	.short	0x0100
        /*0d92*/ 	.byte	0x09
	.zero		1


	//   ....[10]....
        /*0d94*/ 	.word	0x00000400
        /*0d98*/ 	.word	0x000000ff
        /*0d9c*/ 	.word	0x00000028
        /*0da0*/ 	.short	0x0100
        /*0da2*/ 	.byte	0x09
	.zero		1


	//   ....[11]....
        /*0da4*/ 	.word	0x00000410
        /*0da8*/ 	.word	0x000000ff
        /*0dac*/ 	.word	0x00000070
        /*0db0*/ 	.short	0x0100
        /*0db2*/ 	.byte	0x09
	.zero		1


	//   ....[12]....
        /*0db4*/ 	.word	0x00000420
        /*0db8*/ 	.word	0x000000ff
        /*0dbc*/ 	.word	0x00000030
        /*0dc0*/ 	.short	0x0100
        /*0dc2*/ 	.byte	0x09
	.zero		1


	//   ....[13]....
        /*0dc4*/ 	.word	0x00000430
        /*0dc8*/ 	.word	0x000000ff
        /*0dcc*/ 	.word	0x00000078
        /*0dd0*/ 	.short	0x0100
        /*0dd2*/ 	.byte	0x09
	.zero		1


	//   ....[14]....
        /*0dd4*/ 	.word	0x00000440
        /*0dd8*/ 	.word	0x000000ff
        /*0ddc*/ 	.word	0x00000038
        /*0de0*/ 	.short	0x0100
        /*0de2*/ 	.byte	0x09
	.zero		1


	//   ....[15]....
        /*0de4*/ 	.word	0x00000450
        /*0de8*/ 	.word	0x000000ff
        /*0dec*/ 	.word	0x00000080
        /*0df0*/ 	.short	0x0100
        /*0df2*/ 	.byte	0x09
	.zero		1


	//   ....[16]....
        /*0df4*/ 	.word	0x00000460
        /*0df8*/ 	.word	0x000000ff
        /*0dfc*/ 	.word	0x00000040
        /*0e00*/ 	.short	0x0100
        /*0e02*/ 	.byte	0x09
	.zero		1


	//   ....[17]....
        /*0e04*/ 	.word	0x00000470
        /*0e08*/ 	.word	0x000000ff
        /*0e0c*/ 	.word	0x00000088
        /*0e10*/ 	.short	0x0100
        /*0e12*/ 	.byte	0x09
	.zero		1


	//   ....[18]....
        /*0e14*/ 	.word	0x00000850
        /*0e18*/ 	.word	0x000000ff
        /*0e1c*/ 	.word	0x000000a0
        /*0e20*/ 	.short	0x0100
        /*0e22*/ 	.byte	0x06
	.zero		1


	//   ....[19]....
        /*0e24*/ 	.word	0x000008b0
        /*0e28*/ 	.word	0x000000ff
        /*0e2c*/ 	.word	0x000000a8
        /*0e30*/ 	.short	0x0100
        /*0e32*/ 	.byte	0x06
	.zero		1


	//   ....[20]....
        /*0e34*/ 	.word	0x00001ec0
        /*0e38*/ 	.word	0x000000ff
        /*0e3c*/ 	.word	0x00000000
        /*0e40*/ 	.short	0x010a
        /*0e42*/ 	.byte	0x06
	.zero		1


	//   ....[21]....
        /*0e44*/ 	.word	0x00001f00
        /*0e48*/ 	.word	0x000000ff
        /*0e4c*/ 	.word	0x00000000
        /*0e50*/ 	.short	0x010a
        /*0e52*/ 	.byte	0x06
	.zero		1


	//   ....[22]....
        /*0e54*/ 	.word	0x00003110
        /*0e58*/ 	.word	0x000000ff
        /*0e5c*/ 	.word	0x00000000
        /*0e60*/ 	.short	0x010a
        /*0e62*/ 	.byte	0x09
	.zero		1


	//   ....[23]....
        /*0e64*/ 	.word	0x00003150
        /*0e68*/ 	.word	0x000000ff
        /*0e6c*/ 	.word	0x00000000
        /*0e70*/ 	.short	0x010a
        /*0e72*/ 	.byte	0x09
	.zero		1


	//   ....[24]....
        /*0e74*/ 	.word	0x000041e0
        /*0e78*/ 	.word	0x000000e5
        /*0e7c*/ 	.word	0x00000000
        /*0e80*/ 	.short	0x0101
        /*0e82*/ 	.byte	0x3f
	.zero		1


	//   ....[25]....
        /*0e84*/ 	.word	0x00005400
        /*0e88*/ 	.word	0x00000018
        /*0e8c*/ 	.word	0x00000000
        /*0e90*/ 	.short	0x0101
        /*0e92*/ 	.byte	0x3f
	.zero		1


	//   ....[26]....
        /*0e94*/ 	.word	0x0000f760
        /*0e98*/ 	.word	0x0000000b
        /*0e9c*/ 	.word	0x00000048
        /*0ea0*/ 	.short	0x010a
        /*0ea2*/ 	.byte	0x3f
	.zero		1


	//   ....[27]....
        /*0ea4*/ 	.word	0x0000fb50
        /*0ea8*/ 	.word	0x00000004
        /*0eac*/ 	.word	0x000000a8
        /*0eb0*/ 	.short	0x0101
        /*0eb2*/ 	.byte	0x3f
	.zero		1


	//   ....[28]....
        /*0eb4*/ 	.word	0x000102d0
        /*0eb8*/ 	.word	0x00000007
        /*0ebc*/ 	.word	0x00000000
        /*0ec0*/ 	.short	0x010a
        /*0ec2*/ 	.byte	0x3f
	.zero		1


	//   ....[29]....
        /*0ec4*/ 	.word	0x00010350
        /*0ec8*/ 	.word	0x00000009
        /*0ecc*/ 	.word	0x00000000
        /*0ed0*/ 	.short	0x010a
        /*0ed2*/ 	.byte	0x3f
	.zero		1


	//   ....[30]....
        /*0ed4*/ 	.word	0x000103e0
        /*0ed8*/ 	.word	0x00000006
        /*0edc*/ 	.word	0x00000000
        /*0ee0*/ 	.short	0x010a
        /*0ee2*/ 	.byte	0x3f
	.zero		1


	//   ....[31]....
        /*0ee4*/ 	.word	0x00010470
        /*0ee8*/ 	.word	0x00000009
        /*0eec*/ 	.word	0x00000000
        /*0ef0*/ 	.short	0x010a
        /*0ef2*/ 	.byte	0x3f
	.zero		1


	//   ....[32]....
        /*0ef4*/ 	.word	0x00010500
        /*0ef8*/ 	.word	0x00000006
        /*0efc*/ 	.word	0x00000000
        /*0f00*/ 	.short	0x010a
        /*0f02*/ 	.byte	0x3f
	.zero		1


	//   ....[33]....
        /*0f04*/ 	.word	0x00010590
        /*0f08*/ 	.word	0x00000009
        /*0f0c*/ 	.word	0x00000000
        /*0f10*/ 	.short	0x010a
        /*0f12*/ 	.byte	0x3f
	.zero		1


	//   ....[34]....
        /*0f14*/ 	.word	0x00010620
        /*0f18*/ 	.word	0x00000006
        /*0f1c*/ 	.word	0x00000000
        /*0f20*/ 	.short	0x010a
        /*0f22*/ 	.byte	0x3f
	.zero		1


	//   ....[35]....
        /*0f24*/ 	.word	0x000106b0
        /*0f28*/ 	.word	0x00000009
        /*0f2c*/ 	.word	0x00000000
        /*0f30*/ 	.short	0x010a
        /*0f32*/ 	.byte	0x3f
	.zero		1


	//   ....[36]....
        /*0f34*/ 	.word	0x00010740
        /*0f38*/ 	.word	0x00000003
        /*0f3c*/ 	.word	0x00000000
        /*0f40*/ 	.short	0x010a
        /*0f42*/ 	.byte	0x3f
	.zero		1


	//   ....[37]....
        /*0f44*/ 	.word	0x000107b0
        /*0f48*/ 	.word	0x00000003
        /*0f4c*/ 	.word	0x00000000
        /*0f50*/ 	.short	0x010a
        /*0f52*/ 	.byte	0x3f
	.zero		1


	//   ....[38]....
        /*0f54*/ 	.word	0x00010820
        /*0f58*/ 	.word	0x00000000
        /*0f5c*/ 	.word	0x00000000
        /*0f60*/ 	.short	0x010a
        /*0f62*/ 	.byte	0x3f
	.zero		1


	//   ....[39]....
        /*0f64*/ 	.word	0x00010900
        /*0f68*/ 	.word	0x0000000b
        /*0f6c*/ 	.word	0x00000048
        /*0f70*/ 	.short	0x010a
        /*0f72*/ 	.byte	0x3f
	.zero		1


	//   ....[40]....
        /*0f74*/ 	.word	0x000109d0
        /*0f78*/ 	.word	0x00000007
        /*0f7c*/ 	.word	0x00000000
        /*0f80*/ 	.short	0x010a
        /*0f82*/ 	.byte	0x3f
	.zero		1


	//   ....[41]....
        /*0f84*/ 	.word	0x00010a20
        /*0f88*/ 	.word	0x00000009
        /*0f8c*/ 	.word	0x00000000
        /*0f90*/ 	.short	0x010a
        /*0f92*/ 	.byte	0x3f
	.zero		1


	//   ....[42]....
        /*0f94*/ 	.word	0x00010a70
        /*0f98*/ 	.word	0x00000006
        /*0f9c*/ 	.word	0x00000000
        /*0fa0*/ 	.short	0x010a
        /*0fa2*/ 	.byte	0x3f
	.zero		1


	//   ....[43]....
        /*0fa4*/ 	.word	0x00010ac0
        /*0fa8*/ 	.word	0x00000009
        /*0fac*/ 	.word	0x00000000
        /*0fb0*/ 	.short	0x010a
        /*0fb2*/ 	.byte	0x3f
	.zero		1


	//   ....[44]....
        /*0fb4*/ 	.word	0x00010b10
        /*0fb8*/ 	.word	0x00000006
        /*0fbc*/ 	.word	0x00000000
        /*0fc0*/ 	.short	0x010a
        /*0fc2*/ 	.byte	0x3f
	.zero		1


	//   ....[45]....
        /*0fc4*/ 	.word	0x00010b60
        /*0fc8*/ 	.word	0x00000009
        /*0fcc*/ 	.word	0x00000000
        /*0fd0*/ 	.short	0x010a
        /*0fd2*/ 	.byte	0x3f
	.zero		1


	//   ....[46]....
        /*0fd4*/ 	.word	0x00010bb0
        /*0fd8*/ 	.word	0x00000006
        /*0fdc*/ 	.word	0x00000000
        /*0fe0*/ 	.short	0x010a
        /*0fe2*/ 	.byte	0x3f
	.zero		1


	//   ....[47]....
        /*0fe4*/ 	.word	0x00010c00
        /*0fe8*/ 	.word	0x00000009
        /*0fec*/ 	.word	0x00000000
        /*0ff0*/ 	.short	0x010a
        /*0ff2*/ 	.byte	0x3f
	.zero		1


	//----- nvinfo : EIATTR_NUM_MBARRIERS
	.align		4
.L_30:
        /*0ff4*/ 	.byte	0x03, 0x38
        /*0ff6*/ 	.short	0x0014


	//----- nvinfo : EIATTR_EXIT_INSTR_OFFSETS
	.align		4
        /*0ff8*/ 	.byte	0x04, 0x1c
        /*0ffa*/ 	.short	(.L_32 - .L_31)


	//   ....[0]....
.L_31:
        /*0ffc*/ 	.word	0x00000ac0


	//   ....[1]....
        /*1000*/ 	.word	0x00001350


	//   ....[2]....
        /*1004*/ 	.word	0x0000ed20


	//   ....[3]....
        /*1008*/ 	.word	0x0000f2b0


	//   ....[4]....
        /*100c*/ 	.word	0x00010790


	//----- nvinfo : EIATTR_MAX_THREADS
	.align		4
.L_32:
        /*1010*/ 	.byte	0x04, 0x05
        /*1012*/ 	.short	(.L_34 - .L_33)
.L_33:
        /*1014*/ 	.word	0x00000180
        /*1018*/ 	.word	0x00000001
        /*101c*/ 	.word	0x00000001


	//----- nvinfo : EIATTR_CRS_STACK_SIZE
	.align		4
.L_34:
        /*1020*/ 	.byte	0x04, 0x1e
        /*1022*/ 	.short	(.L_36 - .L_35)
.L_35:
        /*1024*/ 	.word	0x00000000


	//----- nvinfo : EIATTR_CBANK_PARAM_SIZE
	.align		4
.L_36:
        /*1028*/ 	.byte	0x03, 0x19
        /*102a*/ 	.short	0x0470


	//----- nvinfo : EIATTR_PARAM_CBANK
	.align		4
        /*102c*/ 	.byte	0x04, 0x0a
        /*102e*/ 	.short	(.L_38 - .L_37)
	.align		4
.L_37:
        /*1030*/ 	.word	index@(.nv.constant0._ZN7cutlass13device_kernelINS_4gemm6kernel13GemmUniversalIN4cute5tupleIJiiiiEEENS1_10collective13CollectiveMmaINS1_37MainloopSm90TmaGmmaWarpSpecializedFP8ILi9ENS5_IJNS4_1CILi4EEENSA_ILi2EEENSA_ILi1EEEEEENS1_35KernelTmaWarpSpecializedCooperativeEEENS5_IJNSA_ILi128EEENSA_ILi256EEENSA_ILi64EEEEEENS_12float_e4m3_tENS5_IJlSD_lEEESL_SM_NS4_8TiledMMAINS4_8MMA_AtomIJNS4_4SM904GMMA31MMA_64x256x32_F32E4M3E4M3_SS_TNILNSQ_7ScaleInE1ELSS_1EEEEEENS4_6LayoutINS5_IJSC_SD_SD_EEENS5_IJSD_NSA_ILi0EEESX_EEEEENS5_IJNS4_10UnderscoreES10_S10_EEEEENS4_23SM90_TMA_LOAD_MULTICASTENS4_14ComposedLayoutINS4_7SwizzleILi2ELi4ELi3EEENS4_18smem_ptr_flag_bitsILi8EEENSV_INS5_IJNSA_ILi8EEESJ_EEENS5_IJSJ_SD_EEEEEEEvNS4_8identityES13_S1D_vS1E_EENS_8epilogue10collective6detail29Sm90TmaWarpSpecializedAdapterINS1H_15DefaultEpilogueISL_SM_SM_NS1G_6thread17LinearCombinationISL_Li1EffLNS1L_9ScaleType4KindE0ELNS_15FloatRoundStyleE2ESL_EENS1_15EpilogueDefaultEEEEEvvEEEEvNT_6ParamsE)
        /*1034*/ 	.short	0x0210
        /*1036*/ 	.short	0x0470


	//----- nvinfo : EIATTR_SW_WAR
	.align		4
.L_38:
        /*1038*/ 	.byte	0x04, 0x36
        /*103a*/ 	.short	(.L_40 - .L_39)
.L_39:
        /*103c*/ 	.word	0x00000008
.L_40:


//--------------------- .nv.callgraph             --------------------------
	.section	.nv.callgraph,"",@"SHT_CUDA_CALLGRAPH"
	.align	4
	.sectionentsize	8
	.align		4
        /*0000*/ 	.word	0x00000000
	.align		4
        /*0004*/ 	.word	0xffffffff
	.align		4
        /*0008*/ 	.word	0x00000000
	.align		4
        /*000c*/ 	.word	0xfffffffe
	.align		4
        /*0010*/ 	.word	0x00000000
	.align		4
        /*0014*/ 	.word	0xfffffffd
	.align		4
        /*0018*/ 	.word	0x00000000
	.align		4
        /*001c*/ 	.word	0xfffffffc


//--------------------- .nv.constant4             --------------------------
	.section	.nv.constant4,"a",@progbits
	.align	8
	.align		8
.nv.constant4:
        /*0000*/ 	.dword	_ZN40_INTERNAL_45e5699c_4_k_cu_e655f414_198444cuda3std3__45__cpo5beginE
	.align		8
        /*0008*/ 	.dword	_ZN40_INTERNAL_45e5699c_4_k_cu_e655f414_198444cuda3std3__45__cpo3endE
	.align		8
        /*0010*/ 	.dword	_ZN40_INTERNAL_45e5699c_4_k_cu_e655f414_198444cuda3std3__45__cpo6cbeginE
	.align		8
        /*0018*/ 	.dword	_ZN40_INTERNAL_45e5699c_4_k_cu_e655f414_198444cuda3std3__45__cpo4cendE
	.align		8
        /*0020*/ 	.dword	_ZN40_INTERNAL_45e5699c_4_k_cu_e655f414_198444cuda3std3__442_GLOBAL__N__45e5699c_4_k_cu_e655f414_198446ignoreE
	.align		8
        /*0028*/ 	.dword	_ZN40_INTERNAL_45e5699c_4_k_cu_e655f414_198444cuda3std3__419piecewise_constructE
	.align		8
        /*0030*/ 	.dword	_ZN40_INTERNAL_45e5699c_4_k_cu_e655f414_198444cuda3std3__48in_placeE
	.align		8
        /*0038*/ 	.dword	_ZN40_INTERNAL_45e5699c_4_k_cu_e655f414_198444cuda3std6ranges3__45__cpo4swapE
	.align		8
        /*0040*/ 	.dword	_ZN40_INTERNAL_45e5699c_4_k_cu_e655f414_198444cuda3std6ranges3__45__cpo9iter_moveE
	.align		8
        /*0048*/ 	.dword	_ZN40_INTERNAL_45e5699c_4_k_cu_e655f414_198444cute7productE
	.align		8
        /*0050*/ 	.dword	_ZN40_INTERNAL_45e5699c_4_k_cu_e655f414_198444cute1_E


//--------------------- .text._ZN7cutlass13device_kernelINS_4gemm6kernel13GemmUniversalIN4cute5tupleIJiiiiEEENS1_10collective13CollectiveMmaINS1_37MainloopSm90TmaGmmaWarpSpecializedFP8ILi9ENS5_IJNS4_1CILi4EEENSA_ILi2EEENSA_ILi1EEEEEENS1_35KernelTmaWarpSpecializedCooperativeEEENS5_IJNSA_ILi128EEENSA_ILi256EEENSA_ILi64EEEEEENS_12float_e4m3_tENS5_IJlSD_lEEESL_SM_NS4_8TiledMMAINS4_8MMA_AtomIJNS4_4SM904GMMA31MMA_64x256x32_F32E4M3E4M3_SS_TNILNSQ_7ScaleInE1ELSS_1EEEEEENS4_6LayoutINS5_IJSC_SD_SD_EEENS5_IJSD_NSA_ILi0EEESX_EEEEENS5_IJNS4_10UnderscoreES10_S10_EEEEENS4_23SM90_TMA_LOAD_MULTICASTENS4_14ComposedLayoutINS4_7SwizzleILi2ELi4ELi3EEENS4_18smem_ptr_flag_bitsILi8EEENSV_INS5_IJNSA_ILi8EEESJ_EEENS5_IJSJ_SD_EEEEEEEvNS4_8identityES13_S1D_vS1E_EENS_8epilogue10collective6detail29Sm90TmaWarpSpecializedAdapterINS1H_15DefaultEpilogueISL_SM_SM_NS1G_6thread17LinearCombinationISL_Li1EffLNS1L_9ScaleType4KindE0ELNS_15FloatRoundStyleE2ESL_EENS1_15EpilogueDefaultEEEEEvvEEEEvNT_6ParamsE --------------------------
	.section	.text._ZN7cutlass13device_kernelINS_4gemm6kernel13GemmUniversalIN4cute5tupleIJiiiiEEENS1_10collective13CollectiveMmaINS1_37MainloopSm90TmaGmmaWarpSpecializedFP8ILi9ENS5_IJNS4_1CILi4EEENSA_ILi2EEENSA_ILi1EEEEEENS1_35KernelTmaWarpSpecializedCooperativeEEENS5_IJNSA_ILi128EEENSA_ILi256EEENSA_ILi64EEEEEENS_12float_e4m3_tENS5_IJlSD_lEEESL_SM_NS4_8TiledMMAINS4_8MMA_AtomIJNS4_4SM904GMMA31MMA_64x256x32_F32E4M3E4M3_SS_TNILNSQ_7ScaleInE1ELSS_1EEEEEENS4_6LayoutINS5_IJSC_SD_SD_EEENS5_IJSD_NSA_ILi0EEESX_EEEEENS5_IJNS4_10UnderscoreES10_S10_EEEEENS4_23SM90_TMA_LOAD_MULTICASTENS4_14ComposedLayoutINS4_7SwizzleILi2ELi4ELi3EEENS4_18smem_ptr_flag_bitsILi8EEENSV_INS5_IJNSA_ILi8EEESJ_EEENS5_IJSJ_SD_EEEEEEEvNS4_8identityES13_S1D_vS1E_EENS_8epilogue10collective6detail29Sm90TmaWarpSpecializedAdapterINS1H_15DefaultEpilogueISL_SM_SM_NS1G_6thread17LinearCombinationISL_Li1EffLNS1L_9ScaleType4KindE0ELNS_15FloatRoundStyleE2ESL_EENS1_15EpilogueDefaultEEEEEvvEEEEvNT_6ParamsE,"ax",@progbits
	.align	128
.text._ZN7cutlass13device_kernelINS_4gemm6kernel13GemmUniversalIN4cute5tupleIJiiiiEEENS1_10collective13CollectiveMmaINS1_37MainloopSm90TmaGmmaWarpSpecializedFP8ILi9ENS5_IJNS4_1CILi4EEENSA_ILi2EEENSA_ILi1EEEEEENS1_35KernelTmaWarpSpecializedCooperativeEEENS5_IJNSA_ILi128EEENSA_ILi256EEENSA_ILi64EEEEEENS_12float_e4m3_tENS5_IJlSD_lEEESL_SM_NS4_8TiledMMAINS4_8MMA_AtomIJNS4_4SM904GMMA31MMA_64x256x32_F32E4M3E4M3_SS_TNILNSQ_7ScaleInE1ELSS_1EEEEEENS4_6LayoutINS5_IJSC_SD_SD_EEENS5_IJSD_NSA_ILi0EEESX_EEEEENS5_IJNS4_10UnderscoreES10_S10_EEEEENS4_23SM90_TMA_LOAD_MULTICASTENS4_14ComposedLayoutINS4_7SwizzleILi2ELi4ELi3EEENS4_18smem_ptr_flag_bitsILi8EEENSV_INS5_IJNSA_ILi8EEESJ_EEENS5_IJSJ_SD_EEEEEEEvNS4_8identityES13_S1D_vS1E_EENS_8epilogue10collective6detail29Sm90TmaWarpSpecializedAdapterINS1H_15DefaultEpilogueISL_SM_SM_NS1G_6thread17LinearCombinationISL_Li1EffLNS1L_9ScaleType4KindE0ELNS_15FloatRoundStyleE2ESL_EENS1_15EpilogueDefaultEEEEEvvEEEEvNT_6ParamsE:
        .type           _ZN7cutlass13device_kernelINS_4gemm6kernel13GemmUniversalIN4cute5tupleIJiiiiEEENS1_10collective13CollectiveMmaINS1_37MainloopSm90TmaGmmaWarpSpecializedFP8ILi9ENS5_IJNS4_1CILi4EEENSA_ILi2EEENSA_ILi1EEEEEENS1_35KernelTmaWarpSpecializedCooperativeEEENS5_IJNSA_ILi128EEENSA_ILi256EEENSA_ILi64EEEEEENS_12float_e4m3_tENS5_IJlSD_lEEESL_SM_NS4_8TiledMMAINS4_8MMA_AtomIJNS4_4SM904GMMA31MMA_64x256x32_F32E4M3E4M3_SS_TNILNSQ_7ScaleInE1ELSS_1EEEEEENS4_6LayoutINS5_IJSC_SD_SD_EEENS5_IJSD_NSA_ILi0EEESX_EEEEENS5_IJNS4_10UnderscoreES10_S10_EEEEENS4_23SM90_TMA_LOAD_MULTICASTENS4_14ComposedLayoutINS4_7SwizzleILi2ELi4ELi3EEENS4_18smem_ptr_flag_bitsILi8EEENSV_INS5_IJNSA_ILi8EEESJ_EEENS5_IJSJ_SD_EEEEEEEvNS4_8identityES13_S1D_vS1E_EENS_8epilogue10collective6detail29Sm90TmaWarpSpecializedAdapterINS1H_15DefaultEpilogueISL_SM_SM_NS1G_6thread17LinearCombinationISL_Li1EffLNS1L_9ScaleType4KindE0ELNS_15FloatRoundStyleE2ESL_EENS1_15EpilogueDefaultEEEEEvvEEEEvNT_6ParamsE,@function
        .size           _ZN7cutlass13device_kernelINS_4gemm6kernel13GemmUniversalIN4cute5tupleIJiiiiEEENS1_10collective13CollectiveMmaINS1_37MainloopSm90TmaGmmaWarpSpecializedFP8ILi9ENS5_IJNS4_1CILi4EEENSA_ILi2EEENSA_ILi1EEEEEENS1_35KernelTmaWarpSpecializedCooperativeEEENS5_IJNSA_ILi128EEENSA_ILi256EEENSA_ILi64EEEEEENS_12float_e4m3_tENS5_IJlSD_lEEESL_SM_NS4_8TiledMMAINS4_8MMA_AtomIJNS4_4SM904GMMA31MMA_64x256x32_F32E4M3E4M3_SS_TNILNSQ_7ScaleInE1ELSS_1EEEEEENS4_6LayoutINS5_IJSC_SD_SD_EEENS5_IJSD_NSA_ILi0EEESX_EEEEENS5_IJNS4_10UnderscoreES10_S10_EEEEENS4_23SM90_TMA_LOAD_MULTICASTENS4_14ComposedLayoutINS4_7SwizzleILi2ELi4ELi3EEENS4_18smem_ptr_flag_bitsILi8EEENSV_INS5_IJNSA_ILi8EEESJ_EEENS5_IJSJ_SD_EEEEEEEvNS4_8identityES13_S1D_vS1E_EENS_8epilogue10collective6detail29Sm90TmaWarpSpecializedAdapterINS1H_15DefaultEpilogueISL_SM_SM_NS1G_6thread17LinearCombinationISL_Li1EffLNS1L_9ScaleType4KindE0ELNS_15FloatRoundStyleE2ESL_EENS1_15EpilogueDefaultEEEEEvvEEEEvNT_6ParamsE,(.L_x_345 - _ZN7cutlass13device_kernelINS_4gemm6kernel13GemmUniversalIN4cute5tupleIJiiiiEEENS1_10collective13CollectiveMmaINS1_37MainloopSm90TmaGmmaWarpSpecializedFP8ILi9ENS5_IJNS4_1CILi4EEENSA_ILi2EEENSA_ILi1EEEEEENS1_35KernelTmaWarpSpecializedCooperativeEEENS5_IJNSA_ILi128EEENSA_ILi256EEENSA_ILi64EEEEEENS_12float_e4m3_tENS5_IJlSD_lEEESL_SM_NS4_8TiledMMAINS4_8MMA_AtomIJNS4_4SM904GMMA31MMA_64x256x32_F32E4M3E4M3_SS_TNILNSQ_7ScaleInE1ELSS_1EEEEEENS4_6LayoutINS5_IJSC_SD_SD_EEENS5_IJSD_NSA_ILi0EEESX_EEEEENS5_IJNS4_10UnderscoreES10_S10_EEEEENS4_23SM90_TMA_LOAD_MULTICASTENS4_14ComposedLayoutINS4_7SwizzleILi2ELi4ELi3EEENS4_18smem_ptr_flag_bitsILi8EEENSV_INS5_IJNSA_ILi8EEESJ_EEENS5_IJSJ_SD_EEEEEEEvNS4_8identityES13_S1D_vS1E_EENS_8epilogue10collective6detail29Sm90TmaWarpSpecializedAdapterINS1H_15DefaultEpilogueISL_SM_SM_NS1G_6thread17LinearCombinationISL_Li1EffLNS1L_9ScaleType4KindE0ELNS_15FloatRoundStyleE2ESL_EENS1_15EpilogueDefaultEEEEEvvEEEEvNT_6ParamsE)
        .other          _ZN7cutlass13device_kernelINS_4gemm6kernel13GemmUniversalIN4cute5tupleIJiiiiEEENS1_10collective13CollectiveMmaINS1_37MainloopSm90TmaGmmaWarpSpecializedFP8ILi9ENS5_IJNS4_1CILi4EEENSA_ILi2EEENSA_ILi1EEEEEENS1_35KernelTmaWarpSpecializedCooperativeEEENS5_IJNSA_ILi128EEENSA_ILi256EEENSA_ILi64EEEEEENS_12float_e4m3_tENS5_IJlSD_lEEESL_SM_NS4_8TiledMMAINS4_8MMA_AtomIJNS4_4SM904GMMA31MMA_64x256x32_F32E4M3E4M3_SS_TNILNSQ_7ScaleInE1ELSS_1EEEEEENS4_6LayoutINS5_IJSC_SD_SD_EEENS5_IJSD_NSA_ILi0EEESX_EEEEENS5_IJNS4_10UnderscoreES10_S10_EEEEENS4_23SM90_TMA_LOAD_MULTICASTENS4_14ComposedLayoutINS4_7SwizzleILi2ELi4ELi3EEENS4_18smem_ptr_flag_bitsILi8EEENSV_INS5_IJNSA_ILi8EEESJ_EEENS5_IJSJ_SD_EEEEEEEvNS4_8identityES13_S1D_vS1E_EENS_8epilogue10collective6detail29Sm90TmaWarpSpecializedAdapterINS1H_15DefaultEpilogueISL_SM_SM_NS1G_6thread17LinearCombinationISL_Li1EffLNS1L_9ScaleType4KindE0ELNS_15FloatRoundStyleE2ESL_EENS1_15EpilogueDefaultEEEEEvvEEEEvNT_6ParamsE,@"STO_CUDA_ENTRY STV_DEFAULT"
_ZN7cutlass13device_kernelINS_4gemm6kernel13GemmUniversalIN4cute5tupleIJiiiiEEENS1_10collective13CollectiveMmaINS1_37MainloopSm90TmaGmmaWarpSpecializedFP8ILi9ENS5_IJNS4_1CILi4EEENSA_ILi2EEENSA_ILi1EEEEEENS1_35KernelTmaWarpSpecializedCooperativeEEENS5_IJNSA_ILi128EEENSA_ILi256EEENSA_ILi64EEEEEENS_12float_e4m3_tENS5_IJlSD_lEEESL_SM_NS4_8TiledMMAINS4_8MMA_AtomIJNS4_4SM904GMMA31MMA_64x256x32_F32E4M3E4M3_SS_TNILNSQ_7ScaleInE1ELSS_1EEEEEENS4_6LayoutINS5_IJSC_SD_SD_EEENS5_IJSD_NSA_ILi0EEESX_EEEEENS5_IJNS4_10UnderscoreES10_S10_EEEEENS4_23SM90_TMA_LOAD_MULTICASTENS4_14ComposedLayoutINS4_7SwizzleILi2ELi4ELi3EEENS4_18smem_ptr_flag_bitsILi8EEENSV_INS5_IJNSA_ILi8EEESJ_EEENS5_IJSJ_SD_EEEEEEEvNS4_8identityES13_S1D_vS1E_EENS_8epilogue10collective6detail29Sm90TmaWarpSpecializedAdapterINS1H_15DefaultEpilogueISL_SM_SM_NS1G_6thread17LinearCombinationISL_Li1EffLNS1L_9ScaleType4KindE0ELNS_15FloatRoundStyleE2ESL_EENS1_15EpilogueDefaultEEEEEvvEEEEvNT_6ParamsE:
[----:B------:R-:W0:Y:S02]  /*0000*/  LDC R1, c[0x0][0x28] ;  /* 0x00000a00ff017b82 */ /* 0x000e240000000800 */
[----:B0-----:R-:W-:Y:S01]  /*0010*/  VIADD R1, R1, 0xfffffef8 ;  /* 0xfffffef801017836 */ /* 0x001fe20000000000 */
[----:B------:R-:W0:Y:S01]  /*0020*/  S2R R4, SR_TID.X ;  /* 0x0000000000047919 */ /* 0x000e220000002100 */
[----:B------:R-:W-:Y:S01]  /*0030*/  ELECT P0, URZ, PT ;  /* 0x00000000003f782f */ /* 0x000fe20003800000 */
[----:B------:R-:W-:Y:S01]  /*0040*/  BSSY B0, `(.L_x_0) ;  /* 0x0000015000007945 */ /* 0x000fe20003800000 */
[--C-:B0-----:R-:W-:Y:S02]  /*0050*/  SHF.R.U32.HI R0, RZ, 0x5, R4.reuse ;  /* 0x00000005ff007819 */ /* 0x101fe40000011604 */
[----:B------:R-:W-:-:S03]  /*0060*/  SHF.R.U32.HI R2, RZ, 0x7, R4 ;  /* 0x00000007ff027819 */ /* 0x000fc60000011604 */
[----:B------:R-:W0:Y:S04]  /*0070*/  SHFL.IDX PT, R3, R0, RZ, 0x1f ;  /* 0x00001fff00037589 */ /* 0x000e2800000e0000 */
[----:B------:R-:W1:Y:S01]  /*0080*/  SHFL.IDX PT, R2, R2, RZ, 0x1f ;  /* 0x00001fff02027589 */ /* 0x000e6200000e0000 */
[----:B0-----:R-:W-:Y:S02]  /*0090*/  R2UR UR4, R3 ;  /* 0x00000000030472ca */ /* 0x001fe400000e0000 */
[----:B-1----:R-:W-:-:S11]  /*00a0*/  R2UR UR6, R2 ;  /* 0x00000000020672ca */ /* 0x002fd600000e0000 */
[----:B------:R-:W-:Y:S02]  /*00b0*/  USHF.R.S32.HI UR5, URZ, 0x1f, UR4 ;  /* 0x0000001f3f057899 */ /* 0x000fe40008011404 */
[----:B------:R-:W-:Y:S02]  /*00c0*/  ISETP.NE.OR P0, PT, RZ, UR4, !P0 ;  /* 0x00000004ff007c0c */ /* 0x000fe4000c705670 */
[----:B------:R-:W-:-:S04]  /*00d0*/  ULEA.HI UR5, UR5, UR4, URZ, 0x2 ;  /* 0x0000000405057291 */ /* 0x000fc8000f8f103f */
[----:B------:R-:W-:-:S04]  /*00e0*/  ULOP3.LUT UR5, UR5, 0xfffffffc, URZ, 0xc0, !UPT ;  /* 0xfffffffc05057892 */ /* 0x000fc8000f8ec03f */
[----:B------:R-:W-:-:S03]  /*00f0*/  UIADD3 UR8, UR4, -UR5, URZ ;  /* 0x8000000504087290 */ /* 0x000fc6000fffe03f */
[----:B------:R-:W-:Y:S09]  /*0100*/  @P0 BRA `(.L_x_1) ;  /* 0x0000000000200947 */ /* 0x000ff20003800000 */
[----:B------:R-:W-:Y:S02]  /*0110*/  ULDC.64 UR4, c[0x0][0x198] ;  /* 0x0000660000047ab9 */ /* 0x000fe40000000a00 */
[----:B------:R-:W-:Y:S02]  /*0120*/  UIADD3 UR10, UP0, UR4, 0xf0, URZ ;  /* 0x000000f0040a7890 */ /* 0x000fe4000ff1e03f */
[----:B------:R-:W-:Y:S02]  /*0130*/  UIADD3 UR4, UP1, UR4, 0x1f0, URZ ;  /* 0x000001f004047890 */ /* 0x000fe4000ff3e03f */
[----:B------:R-:W-:Y:S02]  /*0140*/  UIADD3.X UR11, URZ, UR5, URZ, UP0, !UPT ;  /* 0x000000053f0b7290 */ /* 0x000fe400087fe43f */
[----:B------:R-:W-:-:S07]  /*0150*/  UIADD3.X UR5, URZ, UR5, URZ, UP1, !UPT ;  /* 0x000000053f057290 */ /* 0x000fce0008ffe43f */
[----:B------:R0:W-:Y:S02]  /*0160*/  UTMACCTL.PF [UR10] ;  /* 0x000000000a0079b9 */ /* 0x0001e40008040000 */
[----:B------:R0:W-:Y:S02]  /*0170*/  UTMACCTL.PF [UR4] ;  /* 0x00000000040079b9 */ /* 0x0001e40008040000 */
[----:B0-----:R-:W-:Y:S01]  /*0180*/  NOP ;  /* 0x0000000000007918 */ /* 0x001fe20000000000 */
.L_x_1:
[----:B------:R-:W-:Y:S05]  /*0190*/  BSYNC B0 ;  /* 0x0000000000007941 */ /* 0x000fea0003800000 */
.L_x_0:
[----:B------:R-:W0:Y:S01]  /*01a0*/  SHFL.IDX PT, R3, R0, RZ, 0x1f ;  /* 0x00001fff00037589 */ /* 0x000e2200000e0000 */
[----:B------:R-:W-:Y:S01]  /*01b0*/  UISETP.NE.AND UP0, UPT, UR8, 0x3, UPT ;  /* 0x000000030800788c */ /* 0x000fe2000bf05270 */
[----:B------:R-:W-:Y:S01]  /*01c0*/  SHF.R.S32.HI R2, RZ, 0x1f, R4 ;  /* 0x0000001fff027819 */ /* 0x000fe20000011404 */
[----:B------:R-:W-:Y:S02]  /*01d0*/  UIADD3 UR10, UR6, -0x1, URZ ;  /* 0xffffffff060a7890 */ /* 0x000fe4000fffe03f */
[----:B------:R-:W-:Y:S01]  /*01e0*/  ISETP.NE.AND P1, PT, RZ, UR6, PT ;  /* 0x00000006ff007c0c */ /* 0x000fe2000bf25270 */
[----:B------:R-:W-:Y:S01]  /*01f0*/  UISETP.EQ.OR UP0, UPT, UR8, URZ, !UP0 ;  /* 0x0000003f0800728c */ /* 0x000fe2000c702670 */
[----:B------:R-:W-:Y:S01]  /*0200*/  LEA.HI R2, R2, R4, RZ, 0x7 ;  /* 0x0000000402027211 */ /* 0x000fe200078f38ff */
[----:B------:R-:W-:Y:S02]  /*0210*/  UISETP.GE.U32.AND UP1, UPT, UR10, 0x2, UPT ;  /* 0x000000020a00788c */ /* 0x000fe4000bf26070 */
[----:B------:R-:W-:-:S04]  /*0220*/  UISETP.EQ.AND UP0, UPT, UR6, URZ, UP0 ;  /* 0x0000003f0600728c */ /* 0x000fc80008702270 */
[----:B------:R-:W-:-:S04]  /*0230*/  USEL UR13, URZ, 0x1, !UP0 ;  /* 0x000000013f0d7887 */ /* 0x000fc8000c000000 */
[----:B------:R-:W-:Y:S01]  /*0240*/  USEL UR13, UR13, 0x2, UP1 ;  /* 0x000000020d0d7887 */ /* 0x000fe20008800000 */
[----:B0-----:R-:W-:-:S13]  /*0250*/  ISETP.NE.AND P0, PT, R3, RZ, PT ;  /* 0x000000ff0300720c */ /* 0x001fda0003f05270 */
[----:B------:R-:W-:Y:S05]  /*0260*/  @P0 BRA `(.L_x_2) ;  /* 0x00000000008c0947 */ /* 0x000fea0003800000 */
[----:B------:R-:W-:Y:S01]  /*0270*/  ELECT P0, URZ, PT ;  /* 0x00000000003f782f */ /* 0x000fe20003800000 */
[----:B------:R-:W-:-:S12]  /*0280*/  BSSY B0, `(.L_x_2) ;  /* 0x0000021000007945 */ /* 0x000fd80003800000 */
[----:B------:R-:W-:Y:S05]  /*0290*/  @!P0 BRA `(.L_x_3) ;  /* 0x00000000007c8947 */ /* 0x000fea0003800000 */
[----:B------:R-:W0:Y:S01]  /*02a0*/  S2UR UR9, SR_CgaCtaId ;  /* 0x00000000000979c3 */ /* 0x000e220000008800 */
[----:B------:R-:W-:Y:S01]  /*02b0*/  UMOV UR4, 0x400 ;  /* 0x0000040000047882 */ /* 0x000fe20000000000 */
[----:B------:R-:W-:Y:S01]  /*02c0*/  UMOV UR5, 0x1 ;  /* 0x0000000100057882 */ /* 0x000fe20000000000 */
[----:B------:R-:W-:Y:S02]  /*02d0*/  UMOV UR6, 0xa ;  /* 0x0000000a00067882 */ /* 0x000fe40000000000 */
[----:B------:R-:W-:-:S04]  /*02e0*/  UIADD3 UR6, -UR6, 0x100000, URZ ;  /* 0x0010000006067890 */ /* 0x000fc8000fffe13f */
[----:B------:R-:W-:Y:S02]  /*02f0*/  USHF.L.U32 UR7, UR6, 0xb, URZ ;  /* 0x0000000b06077899 */ /* 0x000fe4000800063f */
[----:B------:R-:W-:Y:S02]  /*0300*/  USHF.L.U32 UR6, UR6, 0x1, URZ ;  /* 0x0000000106067899 */ /* 0x000fe4000800063f */
[----:B0-----:R-:W-:Y:S02]  /*0310*/  ULEA UR9, UR9, UR4, 0x18 ;  /* 0x0000000409097291 */ /* 0x001fe4000f8ec03f */
[----:B------:R-:W-:-:S04]  /*0320*/  UIADD3 UR4, -UR5, 0x100000, URZ ;  /* 0x0010000005047890 */ /* 0x000fc8000fffe13f */
[----:B------:R-:W-:Y:S02]  /*0330*/  USHF.L.U32 UR5, UR4, 0xb, URZ ;  /* 0x0000000b04057899 */ /* 0x000fe4000800063f */
[----:B------:R-:W-:Y:S01]  /*0340*/  USHF.L.U32 UR4, UR4, 0x1, URZ ;  /* 0x0000000104047899 */ /* 0x000fe2000800063f */
[----:B------:R-:W0:Y:S11]  /*0350*/  FENCE.VIEW.ASYNC.S ;  /* 0x00000000000073c6 */ /* 0x000e360000000000 */
[----:B0-----:R0:W1:Y:S01]  /*0360*/  SYNCS.EXCH.64 URZ, [UR9], UR4 ;  /* 0x00000004093f75b2 */ /* 0x0010620008000100 */
[----:B------:R0:W2:Y:S01]  /*0370*/  SYNCS.EXCH.64 URZ, [UR9+0x48], UR6 ;  /* 0x00004806093f75b2 */ /* 0x0000a20008000100 */
[----:B------:R0:W3:Y:S01]  /*0380*/  SYNCS.EXCH.64 URZ, [UR9+0x8], UR4 ;  /* 0x00000804093f75b2 */ /* 0x0000e20008000100 */
[----:B------:R0:W4:Y:S01]  /*0390*/  SYNCS.EXCH.64 URZ, [UR9+0x50], UR6 ;  /* 0x00005006093f75b2 */ /* 0x0001220008000100 */
[----:B------:R0:W0:Y:S01]  /*03a0*/  SYNCS.EXCH.64 URZ, [UR9+0x10], UR4 ;  /* 0x00001004093f75b2 */ /* 0x0000220008000100 */
        /* <DEDUP_REMOVED lines=13> */
[----:B------:R-:W-:Y:S01]  /*0480*/  NOP ;  /* 0x0000000000007918 */ /* 0x000fe20000000000 */
.L_x_3:
[----:B0-----:R-:W-:Y:S05]  /*0490*/  BSYNC B0 ;  /* 0x0000000000007941 */ /* 0x001fea0003800000 */
.L_x_2:
[----:B------:R-:W0:Y:S01]  /*04a0*/  SHFL.IDX PT, R0, R0, RZ, 0x1f ;  /* 0x00001fff00007589 */ /* 0x000e2200000e0000 */
[----:B------:R-:W5:Y:S01]  /*04b0*/  S2UR UR9, SR_CTAID.X ;  /* 0x00000000000979c3 */ /* 0x000f620000002500 */
[----:B------:R-:W-:Y:S02]  /*04c0*/  LOP3.LUT R2, R2, 0xffffff80, RZ, 0xc0, !PT ;  /* 0xffffff8002027812 */ /* 0x000fe400078ec0ff */
[----:B------:R-:W-:Y:S02]  /*04d0*/  ELECT P0, URZ, PT ;  /* 0x00000000003f782f */ /* 0x000fe40003800000 */
[----:B------:R-:W-:Y:S01]  /*04e0*/  SHF.R.S32.HI R8, RZ, 0x1f, R3 ;  /* 0x0000001fff087819 */ /* 0x000fe20000011403 */
[----:B------:R-:W-:Y:S01]  /*04f0*/  ULDC UR4, c[0x0][0x150] ;  /* 0x0000540000047ab9 */ /* 0x000fe20000000800 */
[----:B------:R-:W-:Y:S01]  /*0500*/  NOP ;  /* 0x0000000000007918 */ /* 0x000fe20000000000 */
[----:B------:R-:W-:Y:S01]  /*0510*/  IMAD.IADD R4, R4, 0x1, -R2 ;  /* 0x0000000104047824 */ /* 0x000fe200078e0a02 */
[----:B------:R-:W-:Y:S01]  /*0520*/  LEA.HI R8, R8, R3, RZ, 0x2 ;  /* 0x0000000308087211 */ /* 0x000fe200078f10ff */
[----:B------:R-:W1:Y:S01]  /*0530*/  S2R R2, SR_CTAID.Y ;  /* 0x0000000000027919 */ /* 0x000e620000002600 */
[----:B------:R-:W2:Y:S01]  /*0540*/  LDC R9, c[0x0][0x144] ;  /* 0x00005100ff097b82 */ /* 0x000ea20000000800 */
[----:B------:R-:W-:Y:S01]  /*0550*/  NOP ;  /* 0x0000000000007918 */ /* 0x000fe20000000000 */
[----:B------:R-:W-:-:S02]  /*0560*/  SHF.R.S32.HI R5, RZ, 0x1f, R4 ;  /* 0x0000001fff057819 */ /* 0x000fc40000011404 */
[----:B------:R-:W-:Y:S02]  /*0570*/  LOP3.LUT R8, R8, 0x3ffffffc, RZ, 0xc0, !PT ;  /* 0x3ffffffc08087812 */ /* 0x000fe400078ec0ff */
[----:B------:R-:W-:Y:S02]  /*0580*/  LEA.HI R5, R5, R4, RZ, 0x3 ;  /* 0x0000000405057211 */ /* 0x000fe400078f18ff */
[----:B------:R-:W3:Y:S01]  /*0590*/  LDC R11, c[0x0][0x148] ;  /* 0x00005200ff0b7b82 */ /* 0x000ee20000000800 */
[----:B------:R-:W-:Y:S01]  /*05a0*/  IMAD.IADD R8, R3, 0x1, -R8 ;  /* 0x0000000103087824 */ /* 0x000fe200078e0a08 */
[--C-:B------:R-:W-:Y:S02]  /*05b0*/  SHF.R.S32.HI R6, RZ, 0x3, R5.reuse ;  /* 0x00000003ff067819 */ /* 0x100fe40000011405 */
[----:B------:R-:W-:Y:S02]  /*05c0*/  SHF.R.S32.HI R5, RZ, 0x1f, R5 ;  /* 0x0000001fff057819 */ /* 0x000fe40000011405 */
[----:B0-----:R-:W-:-:S02]  /*05d0*/  ISETP.NE.OR P0, PT, R0, RZ, !P0 ;  /* 0x000000ff0000720c */ /* 0x001fc40004705670 */
[----:B------:R-:W-:Y:S02]  /*05e0*/  LEA.HI R5, R5, R6, RZ, 0x2 ;  /* 0x0000000605057211 */ /* 0x000fe400078f10ff */
[----:B-----5:R-:W-:Y:S02]  /*05f0*/  I2FP.F32.U32 R0, UR9 ;  /* 0x0000000900007c45 */ /* 0x020fe40008201000 */
[----:B------:R-:W-:-:S03]  /*0600*/  LOP3.LUT R5, R5, 0xfffffffc, RZ, 0xc0, !PT ;  /* 0xfffffffc05057812 */ /* 0x000fc600078ec0ff */
[----:B------:R-:W-:Y:S01]  /*0610*/  FMUL R7, R0, UR4 ;  /* 0x0000000400077c20 */ /* 0x000fe20008400000 */
[----:B------:R-:W-:Y:S01]  /*0620*/  ULDC UR4, c[0x0][0x154] ;  /* 0x0000550000047ab9 */ /* 0x000fe20000000800 */
[----:B------:R-:W-:Y:S02]  /*0630*/  IMAD.IADD R5, R6, 0x1, -R5 ;  /* 0x0000000106057824 */ /* 0x000fe400078e0a05 */
[----:B------:R-:W-:Y:S01]  /*0640*/  VOTEU.ALL UP0, P0 ;  /* 0x00000000003f7886 */ /* 0x000fe20000000000 */
[----:B------:R-:W-:Y:S01]  /*0650*/  VOTEU.ALL UP1, P0 ;  /* 0x00000000003f7886 */ /* 0x000fe20000020000 */
[----:B------:R-:W0:Y:S01]  /*0660*/  F2I.U32.TRUNC.NTZ R7, R7 ;  /* 0x0000000700077305 */ /* 0x000e22000020f000 */
[----:B------:R-:W-:Y:S01]  /*0670*/  IMAD R5, R8, 0x4, R5 ;  /* 0x0000000408057824 */ /* 0x000fe200078e0205 */
[----:B-1----:R-:W-:Y:S01]  /*0680*/  I2FP.F32.U32 R8, R2 ;  /* 0x0000000200087245 */ /* 0x002fe20000201000 */
[----:B------:R-:W1:Y:S01]  /*0690*/  @!UP0 S2UR UR7, SR_CgaCtaId ;  /* 0x00000000000789c3 */ /* 0x000e620000008800 */
[----:B------:R-:W-:-:S02]  /*06a0*/  @!UP0 UMOV UR6, 0x400 ;  /* 0x0000040000068882 */ /* 0x000fc40000000000 */
[----:B------:R-:W-:Y:S01]  /*06b0*/  SHF.R.S32.HI R0, RZ, 0x1f, R5 ;  /* 0x0000001fff007819 */ /* 0x000fe20000011405 */
[----:B------:R-:W-:Y:S01]  /*06c0*/  FMUL R8, R8, UR4 ;  /* 0x0000000408087c20 */ /* 0x000fe20008400000 */
[----:B------:R-:W-:Y:S02]  /*06d0*/  UMOV UR4, 0x20 ;  /* 0x0000002000047882 */ /* 0x000fe40000000000 */
[----:B------:R-:W-:Y:S01]  /*06e0*/  LEA.HI R0, R0, R5, RZ, 0x2 ;  /* 0x0000000500007211 */ /* 0x000fe200078f10ff */
[----:B------:R-:W-:-:S04]  /*06f0*/  @!UP0 UIADD3 UR4, -UR4, 0x100000, URZ ;  /* 0x0010000004048890 */ /* 0x000fc8000fffe13f */
[----:B------:R-:W-:Y:S02]  /*0700*/  @!UP0 USHF.L.U32 UR5, UR4, 0xb, URZ ;  /* 0x0000000b04058899 */ /* 0x000fe4000800063f */
[----:B------:R-:W-:Y:S01]  /*0710*/  @!UP0 USHF.L.U32 UR4, UR4, 0x1, URZ ;  /* 0x0000000104048899 */ /* 0x000fe2000800063f */
[----:B------:R-:W5:Y:S01]  /*0720*/  F2I.U32.TRUNC.NTZ R8, R8 ;  /* 0x0000000800087305 */ /* 0x000f62000020f000 */
[----:B------:R-:W-:Y:S01]  /*0730*/  LOP3.LUT R6, R0, 0xfffffffc, RZ, 0xc0, !PT ;  /* 0xfffffffc00067812 */ /* 0x000fe200078ec0ff */
[----:B0-----:R-:W-:-:S04]  /*0740*/  IMAD.MOV R10, RZ, RZ, -R7 ;  /* 0x000000ffff0a7224 */ /* 0x001fc800078e0a07 */
[----:B--2---:R-:W-:Y:S02]  /*0750*/  IMAD R0, R9, R10, UR9 ;  /* 0x0000000909007e24 */ /* 0x004fe4000f8e020a */
[C---:B------:R-:W-:Y:S02]  /*0760*/  IMAD.IADD R7, R5.reuse, 0x1, -R6 ;  /* 0x0000000105077824 */ /* 0x040fe400078e0a06 */
[----:B------:R-:W-:-:S03]  /*0770*/  IMAD.SHL.U32 R6, R5, 0x4, RZ ;  /* 0x0000000405067824 */ /* 0x000fc600078e00ff */
[----:B------:R-:W-:Y:S01]  /*0780*/  ISETP.NE.AND P2, PT, R7, R0, PT ;  /* 0x000000000700720c */ /* 0x000fe20003f45270 */
[----:B-1----:R-:W-:Y:S01]  /*0790*/  @!UP0 ULEA UR6, UR7, UR6, 0x18 ;  /* 0x0000000607068291 */ /* 0x002fe2000f8ec03f */
[----:B------:R-:W-:Y:S01]  /*07a0*/  LOP3.LUT R13, R5, 0xc, R6, 0x78, !PT ;  /* 0x0000000c050d7812 */ /* 0x000fe200078e7806 */
[----:B-----5:R-:W-:Y:S01]  /*07b0*/  IMAD.MOV R12, RZ, RZ, -R8 ;  /* 0x000000ffff0c7224 */ /* 0x020fe200078e0a08 */
[----:B------:R-:W0:Y:S01]  /*07c0*/  LDC R7, c[0x0][0x140] ;  /* 0x00005000ff077b82 */ /* 0x000e220000000800 */
[----:B------:R-:W-:Y:S01]  /*07d0*/  VOTEU.ALL UP0, P0 ;  /* 0x00000000003f7886 */ /* 0x000fe20000000000 */
[----:B------:R-:W-:Y:S01]  /*07e0*/  LOP3.LUT P0, RZ, R4, 0x7, RZ, 0xc0, !PT ;  /* 0x0000000704ff7812 */ /* 0x000fe2000780c0ff */
[----:B---3--:R-:W-:Y:S01]  /*07f0*/  IMAD R6, R11, R12, R2 ;  /* 0x0000000c0b067224 */ /* 0x008fe200078e0202 */
[----:B------:R1:W-:Y:S01]  /*0800*/  STL [R1+0x7c], R13 ;  /* 0x00007c0d01007387 */ /* 0x0003e20000100800 */
[----:B------:R-:W-:Y:S01]  /*0810*/  IMAD.MOV.U32 R4, RZ, RZ, 0x1 ;  /* 0x00000001ff047424 */ /* 0x000fe200078e00ff */
[----:B------:R-:W-:-:S03]  /*0820*/  ISETP.LT.U32.AND P0, PT, R13, 0x8, !P0 ;  /* 0x000000080d00780c */ /* 0x000fc60004701070 */
[----:B------:R-:W-:Y:S01]  /*0830*/  @P2 SHF.R.S32.HI R5, RZ, 0x1f, R13 ;  /* 0x0000001fff052819 */ /* 0x000fe2000001140d */
[----:B------:R-:W2:Y:S02]  /*0840*/  FENCE.VIEW.ASYNC.S ;  /* 0x00000000000073c6 */ /* 0x000ea40000000000 */
[----:B--2---:R1:W2:Y:S01]  /*0850*/  @!UP0 SYNCS.EXCH.64 URZ, [UR6+0xa0], UR4 ;  /* 0x0000a004063f85b2 */ /* 0x0042a20008000100 */
[----:B------:R-:W-:-:S04]  /*0860*/  @P2 LEA.HI R5, R5, R13, RZ, 0x2 ;  /* 0x0000000d05052211 */ /* 0x000fc800078f10ff */
[----:B------:R-:W-:-:S04]  /*0870*/  @P2 SHF.R.S32.HI R5, RZ, 0x2, R5 ;  /* 0x00000002ff052819 */ /* 0x000fc80000011405 */
[----:B------:R-:W-:Y:S02]  /*0880*/  @P2 ISETP.NE.AND P3, PT, R5, R6, PT ;  /* 0x000000060500220c */ /* 0x000fe40003f65270 */
[----:B------:R-:W-:Y:S02]  /*0890*/  SEL R5, RZ, 0x1, !P0 ;  /* 0x00000001ff057807 */ /* 0x000fe40004000000 */
[----:B------:R-:W-:Y:S01]  /*08a0*/  @P2 SEL R4, RZ, 0x1, P3 ;  /* 0x00000001ff042807 */ /* 0x000fe20001800000 */
[----:B------:R1:W3:Y:S01]  /*08b0*/  @!UP1 SYNCS.EXCH.64 URZ, [UR6+0xa8], UR4 ;  /* 0x0000a804063f95b2 */ /* 0x0002e20008000100 */
[----:B0-----:R-:W-:Y:S01]  /*08c0*/  ISETP.EQ.U32.AND P4, PT, R7, 0x1, PT ;  /* 0x000000010700780c */ /* 0x001fe20003f82070 */
[----:B------:R-:W-:Y:S01]  /*08d0*/  NOP ;  /* 0x0000000000007918 */ /* 0x000fe20000000000 */
[----:B------:R-:W-:-:S05]  /*08e0*/  LOP3.LUT R4, R4, R5, RZ, 0xc0, !PT ;  /* 0x0000000504047212 */ /* 0x000fca00078ec0ff */
[----:B------:R1:W-:Y:S06]  /*08f0*/  STL [R1+0x78], R4 ;  /* 0x0000780401007387 */ /* 0x0003ec0000100800 */
[----:B--23--:R-:W-:Y:S05]  /*0900*/  @!P4 BRA `(.L_x_4) ;  /* 0x000000000008c947 */ /* 0x00cfea0003800000 */
[----:B----4-:R-:W-:Y:S01]  /*0910*/  UCGABAR_ARV ;  /* 0x00000000000079c7 */ /* 0x010fe20008000000 */
[----:B------:R-:W-:Y:S05]  /*0920*/  BRA `(.L_x_5) ;  /* 0x0000000000047947 */ /* 0x000fea0003800000 */
.L_x_4:
[----:B----4-:R-:W-:Y:S01]  /*0930*/  NOP ;  /* 0x0000000000007918 */ /* 0x010fe20000000000 */
.L_x_5:
[----:B------:R-:W0:Y:S01]  /*0940*/  LDC R3, c[0x0][0x65c] ;  /* 0x00019700ff037b82 */ /* 0x000e220000000800 */
[----:B-1----:R-:W-:Y:S02]  /*0950*/  IMAD.U32 R4, RZ, RZ, UR9 ;  /* 0x00000009ff047e24 */ /* 0x002fe4000f8e00ff */
[----:B------:R-:W-:Y:S01]  /*0960*/  IMAD.MOV.U32 R5, RZ, RZ, RZ ;  /* 0x000000ffff057224 */ /* 0x000fe200078e00ff */
[----:B0-----:R-:W-:-:S13]  /*0970*/  ISETP.NE.AND P2, PT, R3, 0x1, PT ;  /* 0x000000010300780c */ /* 0x001fda0003f45270 */
[----:B------:R-:W0:Y:S01]  /*0980*/  @P2 LDC R7, c[0x0][0x10] ;  /* 0x00000400ff072b82 */ /* 0x000e220000000800 */
[----:B------:R-:W-:Y:S02]  /*0990*/  @P2 IMAD.MOV.U32 R3, RZ, RZ, RZ ;  /* 0x000000ffff032224 */ /* 0x000fe400078e00ff */
[----:B------:R-:W-:-:S05]  /*09a0*/  @P2 IMAD.MOV.U32 R13, RZ, RZ, RZ ;  /* 0x000000ffff0d2224 */ /* 0x000fca00078e00ff */
[----:B------:R-:W1:Y:S01]  /*09b0*/  @!P2 LDC R9, c[0x0][0xc] ;  /* 0x00000300ff09ab82 */ /* 0x000e620000000800 */
[----:B0-----:R-:W-:-:S04]  /*09c0*/  @P2 IMAD.WIDE.U32 R6, R7, UR9, R2 ;  /* 0x0000000907062c25 */ /* 0x001fc8000f8e0002 */
[----:B------:R-:W-:Y:S02]  /*09d0*/  @P2 IMAD.MOV.U32 R19, RZ, RZ, R6 ;  /* 0x000000ffff132224 */ /* 0x000fe400078e0006 */
[----:B------:R-:W-:Y:S02]  /*09e0*/  @P2 IMAD.IADD R23, R7, 0x1, R13 ;  /* 0x0000000107172824 */ /* 0x000fe400078e020d */
[----:B-1----:R-:W-:-:S04]  /*09f0*/  @!P2 IMAD.WIDE.U32 R4, R2, R9, R4 ;  /* 0x000000090204a225 */ /* 0x002fc800078e0004 */
[----:B------:R-:W-:Y:S02]  /*0a00*/  @!P2 IMAD.MOV.U32 R19, RZ, RZ, R4 ;  /* 0x000000ffff13a224 */ /* 0x000fe400078e0004 */
[----:B------:R-:W-:-:S03]  /*0a10*/  @!P2 IMAD.MOV.U32 R23, RZ, RZ, R5 ;  /* 0x000000ffff17a224 */ /* 0x000fc600078e0005 */
[----:B------:R0:W-:Y:S04]  /*0a20*/  STL [R1+0x84], R19 ;  /* 0x0000841301007387 */ /* 0x0001e80000100800 */
[----:B------:R0:W-:Y:S01]  /*0a30*/  STL [R1+0x80], R23 ;  /* 0x0000801701007387 */ /* 0x0001e20000100800 */
[----:B------:R-:W-:Y:S05]  /*0a40*/  @!P4 BRA `(.L_x_6) ;  /* 0x00000000000cc947 */ /* 0x000fea0003800000 */
[----:B------:R-:W-:Y:S01]  /*0a50*/  UCGABAR_WAIT ;  /* 0x0000000000007dc7 */ /* 0x000fe20008000000 */
[----:B------:R-:W-:Y:S01]  /*0a60*/  CCTL.IVALL ;  /* 0x00000000ff00798f */ /* 0x000fe20002000000 */
[----:B------:R-:W-:Y:S05]  /*0a70*/  BRA `(.L_x_7) ;  /* 0x0000000000047947 */ /* 0x000fea0003800000 */
.L_x_6:
[----:B------:R-:W-:Y:S06]  /*0a80*/  BAR.SYNC.DEFER_BLOCKING 0x0 ;  /* 0x0000000000007b1d */ /* 0x000fec0000010000 */
.L_x_7:
[----:B------:R-:W-:Y:S05]  /*0a90*/  @!P1 BRA `(.L_x_8) ;  /* 0x000000e000a49947 */ /* 0x000fea0003800000 */
[----:B------:R-:W-:-:S06]  /*0aa0*/  UISETP.GT.U32.AND UP0, UPT, UR10, 0x1, UPT ;  /* 0x000000010a00788c */ /* 0x000fcc000bf04070 */
[----:B------:R-:W-:-:S13]  /*0ab0*/  PLOP3.LUT P0, PT, PT, PT, UP0, 0x80, 0x0 ;  /* 0x000000000000781c */ /* 0x000fda0003f0f008 */
[----:B------:R-:W-:Y:S05]  /*0ac0*/  @P0 EXIT ;  /* 0x000000000000094d */ /* 0x000fea0003800000 */
[----:B------:R-:W-:Y:S01]  /*0ad0*/  IMAD.MOV.U32 R6, RZ, RZ, -0x1 ;  /* 0xffffffffff067424 */ /* 0x000fe200078e00ff */
[----:B------:R-:W-:Y:S01]  /*0ae0*/  ULDC.64 UR4, c[0x0][0x650] ;  /* 0x0001940000047ab9 */ /* 0x000fe20000000a00 */
[----:B------:R-:W-:Y:S01]  /*0af0*/  IMAD.MOV.U32 R5, RZ, RZ, -0x1 ;  /* 0xffffffffff057424 */ /* 0x000fe200078e00ff */
[----:B------:R-:W-:Y:S01]  /*0b00*/  ISETP.GE.U32.AND P0, PT, R19, UR4, PT ;  /* 0x0000000413007c0c */ /* 0x000fe2000bf06070 */
[----:B------:R-:W-:Y:S01]  /*0b10*/  UMOV UR22, 0xffffffff ;  /* 0xffffffff00167882 */ /* 0x000fe20000000000 */
[----:B------:R1:W-:Y:S01]  /*0b20*/  STL [R1+0x8c], R6 ;  /* 0x00008c0601007387 */ /* 0x0003e20000100800 */
[----:B------:R-:W-:Y:S02]  /*0b30*/  PRMT R4, RZ, 0x7610, R4 ;  /* 0x00007610ff047816 */ /* 0x000fe40000000004 */
[----:B------:R-:W-:Y:S01]  /*0b40*/  ISETP.GE.U32.AND.EX P0, PT, R23, UR5, PT, P0 ;  /* 0x0000000517007c0c */ /* 0x000fe2000bf06100 */
[----:B------:R1:W-:-:S12]  /*0b50*/  STL [R1+0x88], R5 ;  /* 0x0000880501007387 */ /* 0x0003d80000100800 */
[----:B-1----:R-:W-:Y:S05]  /*0b60*/  @P0 BRA `(.L_x_9) ;  /* 0x0000000400380947 */ /* 0x002fea0003800000 */
[----:B------:R-:W1:Y:S01]  /*0b70*/  LDC.64 R14, c[0x0][0x628] ;  /* 0x00018a00ff0e7b82 */ /* 0x000e620000000a00 */
[----:B------:R-:W-:Y:S02]  /*0b80*/  IMAD.MOV.U32 R4, RZ, RZ, R19 ;  /* 0x000000ffff047224 */ /* 0x000fe400078e0013 */
[----:B------:R-:W-:-:S05]  /*0b90*/  IMAD.MOV.U32 R5, RZ, RZ, R23 ;  /* 0x000000ffff057224 */ /* 0x000fca00078e0017 */
[----:B------:R-:W2:Y:S08]  /*0ba0*/  LDC R10, c[0x0][0x630] ;  /* 0x00018c00ff0a7b82 */ /* 0x000eb00000000800 */
[----:B------:R-:W3:Y:S01]  /*0bb0*/  LDC.64 R16, c[0x0][0x620] ;  /* 0x00018800ff107b82 */ /* 0x000ee20000000a00 */
[----:B-1----:R-:W-:-:S04]  /*0bc0*/  ISETP.NE.U32.AND P0, PT, R14, RZ, PT ;  /* 0x000000ff0e00720c */ /* 0x002fc80003f05070 */
[----:B------:R-:W-:-:S13]  /*0bd0*/  ISETP.NE.AND.EX P0, PT, R15, RZ, PT, P0 ;  /* 0x000000ff0f00720c */ /* 0x000fda0003f05300 */
[----:B--23--:R-:W-:Y:S05]  /*0be0*/  @!P0 BRA `(.L_x_10) ;  /* 0x0000000000288947 */ /* 0x00cfea0003800000 */
[----:B------:R-:W1:Y:S02]  /*0bf0*/  LDC R9, c[0x0][0x634] ;  /* 0x00018d00ff097b82 */ /* 0x000e640000000800 */
[----:B-1----:R-:W-:-:S05]  /*0c00*/  IADD3 R9, P0, R19, R9, RZ ;  /* 0x0000000913097210 */ /* 0x002fca0007f1e0ff */
[----:B------:R-:W-:-:S04]  /*0c10*/  IMAD.X R13, RZ, RZ, R23, P0 ;  /* 0x000000ffff0d7224 */ /* 0x000fc800000e0617 */
[----:B------:R-:W-:-:S04]  /*0c20*/  IMAD.WIDE.U32 R4, R13, R14, RZ ;  /* 0x0000000e0d047225 */ /* 0x000fc800078e00ff */
[----:B------:R-:W-:-:S04]  /*0c30*/  IMAD.WIDE.U32 R6, P0, R9, R15, R4 ;  /* 0x0000000f09067225 */ /* 0x000fc80007800004 */
[----:B------:R-:W-:-:S04]  /*0c40*/  IMAD.WIDE.U32 R4, R9, R14, RZ ;  /* 0x0000000e09047225 */ /* 0x000fc800078e00ff */
[----:B------:R-:W-:Y:S01]  /*0c50*/  IMAD.X R9, RZ, RZ, RZ, P0 ;  /* 0x000000ffff097224 */ /* 0x000fe200000e06ff */
[----:B------:R-:W-:Y:S01]  /*0c60*/  IADD3 RZ, P0, R5, R6, RZ ;  /* 0x0000000605ff7210 */ /* 0x000fe20007f1e0ff */
[----:B------:R-:W-:-:S04]  /*0c70*/  IMAD.MOV.U32 R8, RZ, RZ, R7 ;  /* 0x000000ffff087224 */ /* 0x000fc800078e0007 */
[----:B------:R-:W-:-:S08]  /*0c80*/  IMAD.WIDE.U32.X R4, R13, R15, R8, P0 ;  /* 0x0000000f0d047225 */ /* 0x000fd000000e0408 */
.L_x_10:
[----:B------:R-:W1:Y:S01]  /*0c90*/  LDC.64 R20, c[0x0][0x640] ;  /* 0x00019000ff147b82 */ /* 0x000e620000000a00 */
[-C--:B------:R-:W-:Y:S01]  /*0ca0*/  SHF.R.U64 R22, R4, R10.reuse, R5 ;  /* 0x0000000a04167219 */ /* 0x080fe20000001205 */
[----:B------:R-:W-:Y:S01]  /*0cb0*/  IMAD.MOV.U32 R4, RZ, RZ, R19 ;  /* 0x000000ffff047224 */ /* 0x000fe200078e0013 */
[----:B------:R-:W-:Y:S01]  /*0cc0*/  SHF.R.U32.HI R3, RZ, R10, R5 ;  /* 0x0000000aff037219 */ /* 0x000fe20000011605 */
[----:B------:R-:W-:Y:S01]  /*0cd0*/  IMAD.MOV.U32 R5, RZ, RZ, R23 ;  /* 0x000000ffff057224 */ /* 0x000fe200078e0017 */
[----:B------:R-:W-:Y:S01]  /*0ce0*/  IADD3 R7, P0, RZ, -R22, RZ ;  /* 0x80000016ff077210 */ /* 0x000fe20007f1e0ff */
[----:B0-----:R-:W-:Y:S02]  /*0cf0*/  IMAD R23, R11, R12, R2 ;  /* 0x0000000c0b177224 */ /* 0x001fe400078e0202 */
[----:B------:R-:W0:Y:S01]  /*0d00*/  LDC R8, c[0x0][0x618] ;  /* 0x00018600ff087b82 */ /* 0x000e220000000800 */
[----:B------:R-:W-:Y:S02]  /*0d10*/  IMAD.MOV.U32 R11, RZ, RZ, 0x1 ;  /* 0x00000001ff0b7424 */ /* 0x000fe400078e00ff */
[----:B------:R-:W-:-:S02]  /*0d20*/  IMAD.X R3, RZ, RZ, ~R3, P0 ;  /* 0x000000ffff037224 */ /* 0x000fc400000e0e03 */
[----:B------:R-:W-:-:S03]  /*0d30*/  IMAD.WIDE.U32 R4, R7, R16, R4 ;  /* 0x0000001007047225 */ /* 0x000fc600078e0004 */
[----:B------:R-:W2:Y:S01]  /*0d40*/  LDC R14, c[0x0][0x608] ;  /* 0x00018200ff0e7b82 */ /* 0x000ea20000000800 */
[----:B------:R-:W-:-:S04]  /*0d50*/  IMAD R6, R3, R16, RZ ;  /* 0x0000001003067224 */ /* 0x000fc800078e02ff */
[----:B------:R-:W-:-:S03]  /*0d60*/  IMAD R3, R7, R17, R6 ;  /* 0x0000001107037224 */ /* 0x000fc600078e0206 */
[----:B------:R-:W3:Y:S01]  /*0d70*/  LDC R18, c[0x0][0x658] ;  /* 0x00019600ff127b82 */ /* 0x000ee20000000800 */
[----:B------:R-:W-:Y:S01]  /*0d80*/  IMAD.IADD R3, R5, 0x1, R3 ;  /* 0x0000000105037824 */ /* 0x000fe200078e0203 */
[----:B-1----:R-:W-:Y:S01]  /*0d90*/  ISETP.NE.U32.AND P0, PT, R20, RZ, PT ;  /* 0x000000ff1400720c */ /* 0x002fe20003f05070 */
[----:B------:R-:W-:-:S03]  /*0da0*/  IMAD.MOV.U32 R5, RZ, RZ, -0x1 ;  /* 0xffffffffff057424 */ /* 0x000fc600078e00ff */
[----:B------:R-:W-:Y:S02]  /*0db0*/  ISETP.NE.AND.EX P0, PT, R21, RZ, PT, P0 ;  /* 0x000000ff1500720c */ /* 0x000fe40003f05300 */
[----:B------:R-:W1:Y:S01]  /*0dc0*/  LDC R13, c[0x0][0x600] ;  /* 0x00018000ff0d7b82 */ /* 0x000e620000000800 */
[-CC-:B0-----:R-:W-:Y:S02]  /*0dd0*/  SHF.R.U64 R10, R4, R8.reuse, R3.reuse ;  /* 0x00000008040a7219 */ /* 0x181fe40000001203 */
[----:B------:R-:W-:-:S05]  /*0de0*/  SHF.R.U32.HI R3, RZ, R8, R3 ;  /* 0x00000008ff037219 */ /* 0x000fca0000011603 */
[----:B------:R-:W0:Y:S01]  /*0df0*/  LDC R15, c[0x0][0x648] ;  /* 0x00019200ff0f7b82 */ /* 0x000e220000000800 */
[-CC-:B--2---:R-:W-:Y:S02]  /*0e00*/  SHF.R.U64 R19, R10, R14.reuse, R3.reuse ;  /* 0x0000000e0a137219 */ /* 0x184fe40000001203 */
[----:B------:R-:W-:-:S05]  /*0e10*/  SHF.R.U32.HI R3, RZ, R14, R3 ;  /* 0x0000000eff037219 */ /* 0x000fca0000011603 */
[----:B------:R-:W2:Y:S01]  /*0e20*/  LDC R17, c[0x0][0x638] ;  /* 0x00018e00ff117b82 */ /* 0x000ea20000000800 */
[-C--:B---3--:R-:W-:Y:S02]  /*0e30*/  SHF.L.U32 R2, R5, R18.reuse, RZ ;  /* 0x0000001205027219 */ /* 0x088fe400000006ff */
[--C-:B------:R-:W-:Y:S02]  /*0e40*/  SHF.R.U64 R12, R19, R18, R3.reuse ;  /* 0x00000012130c7219 */ /* 0x100fe40000001203 */
[----:B------:R-:W-:Y:S02]  /*0e50*/  LOP3.LUT R8, RZ, R2, RZ, 0x33, !PT ;  /* 0x00000002ff087212 */ /* 0x000fe400078e33ff */
[----:B------:R-:W-:Y:S01]  /*0e60*/  SHF.R.U32.HI R3, RZ, R18, R3 ;  /* 0x00000012ff037219 */ /* 0x000fe20000011603 */
[----:B------:R-:W3:Y:S01]  /*0e70*/  LDC R16, c[0x0][0x610] ;  /* 0x00018400ff107b82 */ /* 0x000ee20000000800 */
[----:B------:R-:W-:Y:S01]  /*0e80*/  IMAD.MOV.U32 R2, RZ, RZ, R12 ;  /* 0x000000ffff027224 */ /* 0x000fe200078e000c */
[----:B------:R-:W-:Y:S06]  /*0e90*/  @!P0 BRA `(.L_x_11) ;  /* 0x0000000000288947 */ /* 0x000fec0003800000 */
[----:B------:R-:W4:Y:S02]  /*0ea0*/  LDC R7, c[0x0][0x64c] ;  /* 0x00019300ff077b82 */ /* 0x000f240000000800 */
[----:B----4-:R-:W-:-:S05]  /*0eb0*/  IADD3 R7, P0, R12, R7, RZ ;  /* 0x000000070c077210 */ /* 0x010fca0007f1e0ff */
        /* <DEDUP_REMOVED lines=8> */
.L_x_11:
[----:B0-----:R-:W-:Y:S01]  /*0f40*/  SHF.R.U64 R4, R2, R15, R3 ;  /* 0x0000000f02047219 */ /* 0x001fe20000001203 */
[----:B-1----:R-:W-:Y:S01]  /*0f50*/  VIADD R5, R13, 0xffffffff ;  /* 0xffffffff0d057836 */ /* 0x002fe20000000000 */
[----:B------:R-:W-:Y:S02]  /*0f60*/  SHF.L.U32 R2, R11, R18, RZ ;  /* 0x000000120b027219 */ /* 0x000fe400000006ff */
[----:B------:R-:W-:Y:S01]  /*0f70*/  LOP3.LUT R3, R19, R8, RZ, 0xc0, !PT ;  /* 0x0000000813037212 */ /* 0x000fe200078ec0ff */
[----:B------:R-:W-:Y:S01]  /*0f80*/  IMAD.MOV R6, RZ, RZ, -R4 ;  /* 0x000000ffff067224 */ /* 0x000fe200078e0a04 */
[----:B------:R-:W-:Y:S02]  /*0f90*/  SEL R0, R0, R23, !P2 ;  /* 0x0000001700007207 */ /* 0x000fe40005000000 */
[----:B------:R-:W-:Y:S01]  /*0fa0*/  LOP3.LUT R5, R10, R5, RZ, 0xc0, !PT ;  /* 0x000000050a057212 */ /* 0x000fe200078ec0ff */
[----:B------:R-:W-:Y:S01]  /*0fb0*/  IMAD R3, R2, R4, R3 ;  /* 0x0000000402037224 */ /* 0x000fe200078e0203 */
[----:B------:R-:W-:Y:S01]  /*0fc0*/  R2UR UR22, R22 ;  /* 0x00000000161672ca */ /* 0x000fe200000e0000 */
[----:B--2---:R-:W-:-:S02]  /*0fd0*/  IMAD R2, R6, R17, R12 ;  /* 0x0000001106027224 */ /* 0x004fc400078e020c */
[----:B---3--:R-:W-:Y:S02]  /*0fe0*/  IMAD R0, R3, R16, R0 ;  /* 0x0000001003007224 */ /* 0x008fe400078e0200 */
[----:B------:R-:W-:Y:S02]  /*0ff0*/  IMAD R3, R2, R13, R5 ;  /* 0x0000000d02037224 */ /* 0x000fe400078e0205 */
[----:B------:R-:W-:-:S03]  /*1000*/  IMAD.MOV.U32 R4, RZ, RZ, 0x1 ;  /* 0x00000001ff047424 */ /* 0x000fc600078e00ff */
[----:B------:R-:W-:Y:S02]  /*1010*/  SEL R2, R3, R0, !P2 ;  /* 0x0000000003027207 */ /* 0x000fe40005000000 */
[----:B------:R-:W-:-:S03]  /*1020*/  SEL R0, R0, R3, !P2 ;  /* 0x0000000300007207 */ /* 0x000fc60005000000 */
[----:B------:R1:W-:Y:S04]  /*1030*/  STL [R1+0x88], R2 ;  /* 0x0000880201007387 */ /* 0x0003e80000100800 */
[----:B------:R1:W-:Y:S02]  /*1040*/  STL [R1+0x8c], R0 ;  /* 0x00008c0001007387 */ /* 0x0003e40000100800 */
.L_x_9:
[----:B------:R-:W-:-:S08]  /*1050*/  NOP ;  /* 0x0000000000007918 */ /* 0x000fd00000000000 */
[----:B------:R-:W2:Y:S02]  /*1060*/  USETMAXREG.TRY_ALLOC.CTAPOOL UP0, 0xe8 ;  /* 0x000000e8000079c8 */ /* 0x000ea40008000600 */
[----:B--2---:R-:W-:-:S13]  /*1070*/  PLOP3.LUT P0, PT, PT, PT, UP0, 0x80, 0x0 ;  /* 0x000000000000781c */ /* 0x004fda0003f0f008 */
[----:B------:R-:W-:Y:S05]  /*1080*/  @!P0 BRA `(.L_x_9) ;  /* 0xfffffffc00f08947 */ /* 0x000fea000383ffff */
[----:B------:R-:W-:Y:S01]  /*1090*/  ULDC.64 UR4, c[0x0][0x598] ;  /* 0x0001660000047ab9 */ /* 0x000fe20000000a00 */
[----:B------:R-:W-:Y:S01]  /*10a0*/  ULDC.64 UR16, c[0x0][0x208] ;  /* 0x0000820000107ab9 */ /* 0x000fe20000000a00 */
[----:B------:R-:W-:-:S04]  /*10b0*/  ISETP.NE.U32.AND P0, PT, RZ, UR4, PT ;  /* 0x00000004ff007c0c */ /* 0x000fc8000bf05070 */
[----:B------:R-:W-:-:S13]  /*10c0*/  ISETP.NE.AND.EX P0, PT, RZ, UR5, PT, P0 ;  /* 0x00000005ff007c0c */ /* 0x000fda000bf05300 */
[----:B------:R-:W-:Y:S05]  /*10d0*/  @!P0 BRA `(.L_x_12) ;  /* 0x0000000000208947 */ /* 0x000fea0003800000 */
[----:B-1----:R-:W1:Y:S02]  /*10e0*/  LDC.64 R2, c[0x0][0x598] ;  /* 0x00016600ff027b82 */ /* 0x002e640000000a00 */
[----:B-1----:R-:W2:Y:S02]  /*10f0*/  LDG.E.64 R2, desc[UR16][R2.64] ;  /* 0x0000001002027981 */ /* 0x002ea4000c1e1b00 */
[----:B--2---:R-:W-:-:S04]  /*1100*/  ISETP.NE.U32.AND P0, PT, R2, RZ, PT ;  /* 0x000000ff0200720c */ /* 0x004fc80003f05070 */
[----:B------:R-:W-:-:S13]  /*1110*/  ISETP.NE.AND.EX P0, PT, R3, RZ, PT, P0 ;  /* 0x000000ff0300720c */ /* 0x000fda0003f05300 */
[----:B------:R-:W-:Y:S05]  /*1120*/  @!P0 BRA `(.L_x_12) ;  /* 0x00000000000c8947 */ /* 0x000fea0003800000 */
[----:B------:R-:W2:Y:S02]  /*1130*/  LD.E R2, desc[UR16][R2.64] ;  /* 0x0000001002027980 */ /* 0x000ea4000c101900 */
[----:B--2---:R-:W-:Y:S01]  /*1140*/  R2UR UR20, R2 ;  /* 0x00000000021472ca */ /* 0x004fe200000e0000 */
[----:B------:R-:W-:-:S14]  /*1150*/  BRA `(.L_x_13) ;  /* 0x0000000000247947 */ /* 0x000fdc0003800000 */
.L_x_12:
[----:B------:R-:W-:Y:S02]  /*1160*/  ULDC.64 UR4, c[0x0][0x588] ;  /* 0x0001620000047ab9 */ /* 0x000fe40000000a00 */
[----:B------:R-:W-:-:S04]  /*1170*/  ISETP.NE.U32.AND P0, PT, RZ, UR4, PT ;  /* 0x00000004ff007c0c */ /* 0x000fc8000bf05070 */
[----:B------:R-:W-:-:S13]  /*1180*/  ISETP.NE.AND.EX P0, PT, RZ, UR5, PT, P0 ;  /* 0x00000005ff007c0c */ /* 0x000fda000bf05300 */
[----:B------:R-:W-:Y:S05]  /*1190*/  @!P0 BRA `(.L_x_14) ;  /* 0x0000000000108947 */ /* 0x000fea0003800000 */
[----:B-1----:R-:W1:Y:S02]  /*11a0*/  LDC.64 R2, c[0x0][0x588] ;  /* 0x00016200ff027b82 */ /* 0x002e640000000a00 */
[----:B-1----:R-:W2:Y:S02]  /*11b0*/  LDG.E R2, desc[UR16][R2.64] ;  /* 0x0000001002027981 */ /* 0x002ea4000c1e1900 */
[----:B--2---:R-:W-:Y:S01]  /*11c0*/  R2UR UR20, R2 ;  /* 0x00000000021472ca */ /* 0x004fe200000e0000 */
[----:B------:R-:W-:-:S14]  /*11d0*/  BRA `(.L_x_13) ;  /* 0x0000000000047947 */ /* 0x000fdc0003800000 */
.L_x_14:
[----:B------:R-:W-:-:S05]  /*11e0*/  ULDC UR20, c[0x0][0x580] ;  /* 0x0001600000147ab9 */ /* 0x000fca0000000800 */
.L_x_13:
[----:B------:R-:W-:Y:S02]  /*11f0*/  ULDC.64 UR4, c[0x0][0x5a0] ;  /* 0x0001680000047ab9 */ /* 0x000fe40000000a00 */
        /* <DEDUP_REMOVED lines=11> */
.L_x_15:
        /* <DEDUP_REMOVED lines=8> */
.L_x_17:
[----:B------:R-:W-:-:S05]  /*1330*/  ULDC UR19, c[0x0][0x584] ;  /* 0x0001610000137ab9 */ /* 0x000fca0000000800 */
.L_x_16:
[----:B------:R-:W-:-:S13]  /*1340*/  LOP3.LUT P0, RZ, R4, 0xff, RZ, 0xc0, !PT ;  /* 0x000000ff04ff7812 */ /* 0x000fda000780c0ff */
[----:B------:R-:W-:Y:S05]  /*1350*/  @!P0 EXIT ;  /* 0x000000000000894d */ /* 0x000fea0003800000 */
[----:B------:R-:W-:Y:S01]  /*1360*/  ULDC UR4, c[0x0][0x28c] ;  /* 0x0000a30000047ab9 */ /* 0x000fe20000000800 */
[----:B------:R-:W-:Y:S02]  /*1370*/  ULOP3.LUT UR21, UR13, 0x1, URZ, 0xfc, !UPT ;  /* 0x000000010d157892 */ /* 0x000fe4000f8efc3f */
[----:B------:R-:W-:-:S04]  /*1380*/  UIADD3 UR4, UR4, 0x3f, URZ ;  /* 0x0000003f04047890 */ /* 0x000fc8000fffe03f */
[----:B------:R-:W-:-:S04]  /*1390*/  USHF.R.S32.HI UR5, URZ, 0x1f, UR4 ;  /* 0x0000001f3f057899 */ /* 0x000fc80008011404 */
[----:B------:R-:W-:-:S03]  /*13a0*/  ULEA.HI UR5, UR5, UR4, URZ, 0x6 ;  /* 0x0000000405057291 */ /* 0x000fc6000f8f303f */
[----:B------:R-:W-:Y:S01]  /*13b0*/  UMOV UR4, URZ ;  /* 0x0000003f00047c82 */ /* 0x000fe20008000000 */
[----:B------:R-:W-:-:S03]  /*13c0*/  USHF.R.S32.HI UR12, URZ, 0x6, UR5 ;  /* 0x000000063f0c7899 */ /* 0x000fc60008011405 */
[----:B------:R-:W-:-:S09]  /*13d0*/  UMOV UR5, URZ ;  /* 0x0000003f00057c82 */ /* 0x000fd20008000000 */
.L_x_300:
[----:B-1----:R-:W1:Y:S01]  /*13e0*/  S2R R0, SR_TID.X ;  /* 0x0000000000007919 */ /* 0x002e620000002100 */
[----:B--2---:R-:W2:Y:S01]  /*13f0*/  S2UR UR11, SR_CgaCtaId ;  /* 0x00000000000b79c3 */ /* 0x004ea20000008800 */
[----:B------:R-:W-:Y:S01]  /*1400*/  UMOV UR14, 0x400 ;  /* 0x00000400000e7882 */ /* 0x000fe20000000000 */
[----:B------:R-:W-:Y:S01]  /*1410*/  UMOV UR6, URZ ;  /* 0x0000003f00067c82 */ /* 0x000fe20008000000 */
[----:B------:R-:W-:Y:S01]  /*1420*/  STL [R1+0x74], RZ ;  /* 0x000074ff01007387 */ /* 0x000fe20000100800 */
[----:B------:R-:W-:Y:S01]  /*1430*/  UMOV UR7, URZ ;  /* 0x0000003f00077c82 */ /* 0x000fe20008000000 */
[----:B------:R-:W-:Y:S01]  /*1440*/  UMOV UR8, URZ ;  /* 0x0000003f00087c82 */ /* 0x000fe20008000000 */
[----:B------:R-:W-:Y:S01]  /*1450*/  UMOV UR18, UR5 ;  /* 0x0000000500127c82 */ /* 0x000fe20008000000 */
[----:B------:R-:W-:Y:S01]  /*1460*/  STL [R1+0x70], RZ ;  /* 0x000070ff01007387 */ /* 0x000fe20000100800 */
[----:B---3--:R-:W3:Y:S01]  /*1470*/  LDC R2, c[0x0][0x28c] ;  /* 0x0000a300ff027b82 */ /* 0x008ee20000000800 */
[----:B------:R-:W-:-:S02]  /*1480*/  CS2R R4, SRZ ;  /* 0x0000000000047805 */ /* 0x000fc4000001ff00 */
[----:B------:R-:W-:Y:S01]  /*1490*/  CS2R R6, SRZ ;  /* 0x0000000000067805 */ /* 0x000fe2000001ff00 */
[----:B------:R-:W-:Y:S01]  /*14a0*/  STL [R1+0x6c], RZ ;  /* 0x00006cff01007387 */ /* 0x000fe20000100800 */
[----:B------:R-:W-:Y:S02]  /*14b0*/  CS2R R8, SRZ ;  /* 0x0000000000087805 */ /* 0x000fe4000001ff00 */
[----:B------:R-:W-:Y:S02]  /*14c0*/  CS2R R10, SRZ ;  /* 0x00000000000a7805 */ /* 0x000fe4000001ff00 */
[----:B------:R-:W-:Y:S01]  /*14d0*/  CS2R R12, SRZ ;  /* 0x00000000000c7805 */ /* 0x000fe2000001ff00 */
[----:B------:R-:W-:Y:S01]  /*14e0*/  STL [R1+0x68], RZ ;  /* 0x000068ff01007387 */ /* 0x000fe20000100800 */
[----:B------:R-:W-:Y:S02]  /*14f0*/  CS2R R14, SRZ ;  /* 0x00000000000e7805 */ /* 0x000fe4000001ff00 */
[----:B------:R-:W-:-:S02]  /*1500*/  CS2R R16, SRZ ;  /* 0x0000000000107805 */ /* 0x000fc4000001ff00 */
[----:B0-----:R-:W-:Y:S01]  /*1510*/  CS2R R18, SRZ ;  /* 0x0000000000127805 */ /* 0x001fe2000001ff00 */
[----:B------:R-:W-:Y:S01]  /*1520*/  STL [R1+0x64], RZ ;  /* 0x000064ff01007387 */ /* 0x000fe20000100800 */
[----:B------:R-:W-:Y:S02]  /*1530*/  CS2R R20, SRZ ;  /* 0x0000000000147805 */ /* 0x000fe4000001ff00 */
[----:B------:R-:W-:Y:S02]  /*1540*/  CS2R R22, SRZ ;  /* 0x0000000000167805 */ /* 0x000fe4000001ff00 */
[----:B------:R-:W-:Y:S01]  /*1550*/  CS2R R152, SRZ ;  /* 0x0000000000987805 */ /* 0x000fe2000001ff00 */
[----:B------:R-:W-:Y:S01]  /*1560*/  STL [R1+0x60], RZ ;  /* 0x000060ff01007387 */ /* 0x000fe20000100800 */
[----:B--2---:R-:W-:Y:S01]  /*1570*/  ULEA UR14, UR11, UR14, 0x18 ;  /* 0x0000000e0b0e7291 */ /* 0x004fe2000f8ec03f */
[----:B------:R-:W-:Y:S02]  /*1580*/  CS2R R154, SRZ ;  /* 0x00000000009a7805 */ /* 0x000fe4000001ff00 */
[----:B------:R-:W-:Y:S01]  /*1590*/  CS2R R156, SRZ ;  /* 0x00000000009c7805 */ /* 0x000fe2000001ff00 */
[----:B------:R-:W-:Y:S01]  /*15a0*/  STL [R1+0x5c], RZ ;  /* 0x00005cff01007387 */ /* 0x000fe20000100800 */
[----:B------:R-:W-:-:S02]  /*15b0*/  CS2R R158, SRZ ;  /* 0x00000000009e7805 */ /* 0x000fc4000001ff00 */
[----:B------:R-:W-:Y:S02]  /*15c0*/  CS2R R160, SRZ ;  /* 0x0000000000a07805 */ /* 0x000fe4000001ff00 */
[----:B------:R-:W-:Y:S02]  /*15d0*/  CS2R R162, SRZ ;  /* 0x0000000000a27805 */ /* 0x000fe4000001ff00 */
[----:B-1----:R-:W-:Y:S01]  /*15e0*/  LOP3.LUT R0, R0, 0x80, RZ, 0xc0, !PT ;  /* 0x0000008000007812 */ /* 0x002fe200078ec0ff */
[----:B------:R-:W-:Y:S01]  /*15f0*/  STL [R1+0x58], RZ ;  /* 0x000058ff01007387 */ /* 0x000fe20000100800 */
[----:B---3--:R-:W-:Y:S02]  /*1600*/  ISETP.GE.AND P0, PT, R2, 0x1, PT ;  /* 0x000000010200780c */ /* 0x008fe40003f06270 */
[----:B------:R-:W-:Y:S02]  /*1610*/  CS2R R2, SRZ ;  /* 0x0000000000027805 */ /* 0x000fe4000001ff00 */
[----:B------:R-:W-:Y:S01]  /*1620*/  SHF.R.U32.HI R0, RZ, 0x7, R0 ;  /* 0x00000007ff007819 */ /* 0x000fe20000011600 */
[----:B------:R-:W-:Y:S01]  /*1630*/  STL [R1+0x54], RZ ;  /* 0x000054ff01007387 */ /* 0x000fe20000100800 */
[----:B------:R-:W-:-:S02]  /*1640*/  CS2R R164, SRZ ;  /* 0x0000000000a47805 */ /* 0x000fc4000001ff00 */
[----:B------:R-:W-:Y:S02]  /*1650*/  CS2R R166, SRZ ;  /* 0x0000000000a67805 */ /* 0x000fe4000001ff00 */
[----:B------:R-:W-:Y:S01]  /*1660*/  CS2R R168, SRZ ;  /* 0x0000000000a87805 */ /* 0x000fe2000001ff00 */
[----:B------:R-:W-:Y:S01]  /*1670*/  STL [R1+0x50], RZ ;  /* 0x000050ff01007387 */ /* 0x000fe20000100800 */
[----:B------:R-:W-:Y:S02]  /*1680*/  CS2R R170, SRZ ;  /* 0x0000000000aa7805 */ /* 0x000fe4000001ff00 */
[----:B------:R-:W-:Y:S02]  /*1690*/  CS2R R172, SRZ ;  /* 0x0000000000ac7805 */ /* 0x000fe4000001ff00 */
[----:B------:R-:W-:Y:S01]  /*16a0*/  CS2R R174, SRZ ;  /* 0x0000000000ae7805 */ /* 0x000fe2000001ff00 */
[----:B------:R-:W0:Y:S01]  /*16b0*/  SHFL.IDX PT, R0, R0, RZ, 0x1f ;  /* 0x00001fff00007589 */ /* 0x000e2200000e0000 */
[----:B------:R-:W-:-:S02]  /*16c0*/  CS2R R176, SRZ ;  /* 0x0000000000b07805 */ /* 0x000fc4000001ff00 */
[----:B------:R-:W-:Y:S02]  /*16d0*/  CS2R R178, SRZ ;  /* 0x0000000000b27805 */ /* 0x000fe4000001ff00 */
[----:B------:R-:W-:Y:S01]  /*16e0*/  CS2R R180, SRZ ;  /* 0x0000000000b47805 */ /* 0x000fe2000001ff00 */
[----:B------:R1:W-:Y:S01]  /*16f0*/  STL [R1+0x4c], RZ ;  /* 0x00004cff01007387 */ /* 0x0003e20000100800 */
[----:B------:R-:W-:Y:S02]  /*1700*/  CS2R R182, SRZ ;  /* 0x0000000000b67805 */ /* 0x000fe4000001ff00 */
[----:B------:R-:W-:Y:S02]  /*1710*/  CS2R R184, SRZ ;  /* 0x0000000000b87805 */ /* 0x000fe4000001ff00 */
[----:B------:R-:W-:Y:S01]  /*1720*/  CS2R R186, SRZ ;  /* 0x0000000000ba7805 */ /* 0x000fe2000001ff00 */
[----:B------:R1:W-:Y:S01]  /*1730*/  STL [R1+0x48], RZ ;  /* 0x000048ff01007387 */ /* 0x0003e20000100800 */
        /* <DEDUP_REMOVED lines=14> */
[----:B------:R-:W-:Y:S02]  /*1820*/  CS2R R210, SRZ ;  /* 0x0000000000d27805 */ /* 0x000fe4000001ff00 */
[----:B0-----:R-:W-:Y:S01]  /*1830*/  R2UR UR9, R0 ;  /* 0x00000000000972ca */ /* 0x001fe200000e0000 */
[----:B------:R1:W-:Y:S01]  /*1840*/  STL [R1+0x38], RZ ;  /* 0x000038ff01007387 */ /* 0x0003e20000100800 */
[----:B------:R-:W-:Y:S01]  /*1850*/  IMAD.MOV.U32 R0, RZ, RZ, RZ ;  /* 0x000000ffff007224 */ /* 0x000fe200078e00ff */
[----:B------:R-:W-:-:S02]  /*1860*/  CS2R R212, SRZ ;  /* 0x0000000000d47805 */ /* 0x000fc4000001ff00 */
[----:B------:R-:W-:Y:S01]  /*1870*/  CS2R R214, SRZ ;  /* 0x0000000000d67805 */ /* 0x000fe2000001ff00 */
[----:B------:R1:W-:Y:S01]  /*1880*/  STL [R1+0x34], RZ ;  /* 0x000034ff01007387 */ /* 0x0003e20000100800 */
[----:B------:R-:W-:Y:S02]  /*1890*/  CS2R R216, SRZ ;  /* 0x0000000000d87805 */ /* 0x000fe4000001ff00 */
[----:B------:R-:W-:Y:S02]  /*18a0*/  CS2R R218, SRZ ;  /* 0x0000000000da7805 */ /* 0x000fe4000001ff00 */
[----:B------:R-:W-:Y:S01]  /*18b0*/  CS2R R220, SRZ ;  /* 0x0000000000dc7805 */ /* 0x000fe2000001ff00 */
[----:B------:R1:W-:Y:S01]  /*18c0*/  STL [R1+0x30], RZ ;  /* 0x000030ff01007387 */ /* 0x0003e20000100800 */
[----:B------:R-:W-:Y:S02]  /*18d0*/  CS2R R222, SRZ ;  /* 0x0000000000de7805 */ /* 0x000fe4000001ff00 */
[----:B------:R-:W-:Y:S01]  /*18e0*/  CS2R R224, SRZ ;  /* 0x0000000000e07805 */ /* 0x000fe2000001ff00 */
[----:B------:R-:W-:Y:S01]  /*18f0*/  IMAD.MOV.U32 R226, RZ, RZ, RZ ;  /* 0x000000ffffe27224 */ /* 0x000fe200078e00ff */
[----:B------:R1:W-:Y:S01]  /*1900*/  STL [R1+0x2c], RZ ;  /* 0x00002cff01007387 */ /* 0x0003e20000100800 */
[----:B------:R-:W-:Y:S01]  /*1910*/  ULEA.HI UR10, UR9, UR9, URZ, 0x1 ;  /* 0x00000009090a7291 */ /* 0x000fe2000f8f083f */
[----:B------:R-:W-:Y:S01]  /*1920*/  IMAD.U32 R227, RZ, RZ, UR4 ;  /* 0x00000004ffe37e24 */ /* 0x000fe2000f8e00ff */
[----:B------:R-:W-:Y:S01]  /*1930*/  CS2R R24, SRZ ;  /* 0x0000000000187805 */ /* 0x000fe2000001ff00 */
[----:B------:R1:W-:Y:S01]  /*1940*/  STL [R1+0x28], RZ ;  /* 0x000028ff01007387 */ /* 0x0003e20000100800 */
[----:B------:R-:W-:Y:S01]  /*1950*/  ULOP3.LUT UR10, UR10, 0xffffe, URZ, 0xc0, !UPT ;  /* 0x000ffffe0a0a7892 */ /* 0x000fe2000f8ec03f */
[----:B------:R-:W-:-:S02]  /*1960*/  CS2R R26, SRZ ;  /* 0x00000000001a7805 */ /* 0x000fc4000001ff00 */
[----:B------:R-:W-:Y:S01]  /*1970*/  CS2R R28, SRZ ;  /* 0x00000000001c7805 */ /* 0x000fe2000001ff00 */
[----:B------:R1:W-:Y:S01]  /*1980*/  STL [R1+0x24], RZ ;  /* 0x000024ff01007387 */ /* 0x0003e20000100800 */
[----:B------:R-:W-:Y:S01]  /*1990*/  UIADD3 UR10, UR9, -UR10, URZ ;  /* 0x8000000a090a7290 */ /* 0x000fe2000fffe03f */
[----:B----4-:R-:W-:Y:S02]  /*19a0*/  CS2R R30, SRZ ;  /* 0x00000000001e7805 */ /* 0x010fe4000001ff00 */
[----:B------:R-:W-:Y:S01]  /*19b0*/  CS2R R32, SRZ ;  /* 0x0000000000207805 */ /* 0x000fe2000001ff00 */
[----:B------:R1:W-:Y:S01]  /*19c0*/  STL [R1+0x20], RZ ;  /* 0x000020ff01007387 */ /* 0x0003e20000100800 */
[----:B------:R-:W-:Y:S01]  /*19d0*/  ULEA UR10, UR10, UR14, 0xc ;  /* 0x0000000e0a0a7291 */ /* 0x000fe2000f8e603f */
[----:B------:R-:W-:Y:S02]  /*19e0*/  CS2R R34, SRZ ;  /* 0x0000000000227805 */ /* 0x000fe4000001ff00 */
[----:B------:R-:W-:Y:S01]  /*19f0*/  CS2R R36, SRZ ;  /* 0x0000000000247805 */ /* 0x000fe2000001ff00 */
[----:B------:R1:W-:Y:S01]  /*1a00*/  STL [R1+0x1c], RZ ;  /* 0x00001cff01007387 */ /* 0x0003e20000100800 */
[----:B------:R-:W-:Y:S01]  /*1a10*/  UIADD3 UR10, UR10, 0x180, URZ ;  /* 0x000001800a0a7890 */ /* 0x000fe2000fffe03f */
[----:B------:R-:W-:-:S02]  /*1a20*/  CS2R R38, SRZ ;  /* 0x0000000000267805 */ /* 0x000fc4000001ff00 */
[----:B------:R-:W-:Y:S01]  /*1a30*/  CS2R R40, SRZ ;  /* 0x0000000000287805 */ /* 0x000fe2000001ff00 */
[----:B------:R1:W-:Y:S01]  /*1a40*/  STL [R1+0x18], RZ ;  /* 0x000018ff01007387 */ /* 0x0003e20000100800 */
[----:B------:R-:W-:Y:S01]  /*1a50*/  USHF.R.U32.HI UR10, URZ, 0x4, UR10 ;  /* 0x000000043f0a7899 */ /* 0x000fe2000801160a */
[----:B------:R-:W-:Y:S02]  /*1a60*/  CS2R R42, SRZ ;  /* 0x00000000002a7805 */ /* 0x000fe4000001ff00 */
[----:B------:R-:W-:Y:S01]  /*1a70*/  CS2R R44, SRZ ;  /* 0x00000000002c7805 */ /* 0x000fe2000001ff00 */
[----:B------:R1:W-:Y:S01]  /*1a80*/  STL [R1+0x14], RZ ;  /* 0x000014ff01007387 */ /* 0x0003e20000100800 */
[----:B------:R-:W-:Y:S01]  /*1a90*/  ULOP3.LUT UR15, UR10, 0x3fff, URZ, 0xc0, !UPT ;  /* 0x00003fff0a0f7892 */ /* 0x000fe2000f8ec03f */
        /* <DEDUP_REMOVED lines=18> */
[----:B------:R1:W-:Y:S01]  /*1bc0*/  STL [R1], RZ ;  /* 0x000000ff01007387 */ /* 0x0003e20000100800 */
[----:B------:R-:W-:-:S02]  /*1bd0*/  CS2R R74, SRZ ;  /* 0x00000000004a7805 */ /* 0x000fc4000001ff00 */
[----:B------:R-:W-:Y:S02]  /*1be0*/  CS2R R76, SRZ ;  /* 0x00000000004c7805 */ /* 0x000fe4000001ff00 */
[----:B------:R-:W-:Y:S02]  /*1bf0*/  CS2R R78, SRZ ;  /* 0x00000000004e7805 */ /* 0x000fe4000001ff00 */
[----:B------:R-:W-:Y:S02]  /*1c00*/  CS2R R80, SRZ ;  /* 0x0000000000507805 */ /* 0x000fe4000001ff00 */
[----:B------:R-:W-:Y:S02]  /*1c10*/  CS2R R82, SRZ ;  /* 0x0000000000527805 */ /* 0x000fe4000001ff00 */
[----:B------:R-:W-:Y:S02]  /*1c20*/  CS2R R84, SRZ ;  /* 0x0000000000547805 */ /* 0x000fe4000001ff00 */
        /* <DEDUP_REMOVED lines=32> */
[----:B------:R-:W-:Y:S01]  /*1e30*/  CS2R R150, SRZ ;  /* 0x0000000000967805 */ /* 0x000fe2000001ff00 */
[----:B-1----:R-:W-:Y:S06]  /*1e40*/  @!P0 BRA `(.L_x_18) ;  /* 0x0000001000688947 */ /* 0x002fec0003800000 */
[----:B------:R-:W-:-:S06]  /*1e50*/  UISETP.NE.AND UP0, UPT, UR21, 0x3, UPT ;  /* 0x000000031500788c */ /* 0x000fcc000bf05270 */
[----:B------:R-:W-:-:S13]  /*1e60*/  PLOP3.LUT P1, PT, PT, PT, UP0, 0x80, 0x0 ;  /* 0x000000000000781c */ /* 0x000fda0003f2f008 */
[----:B------:R-:W-:Y:S05]  /*1e70*/  @!P1 BRA `(.L_x_19) ;  /* 0x0000000000049947 */ /* 0x000fea0003800000 */
[----:B------:R-:W-:Y:S01]  /*1e80*/  BPT.TRAP 0x1 ;  /* 0x000000040000795c */ /* 0x000fe20000300000 */
.L_x_19:
[----:B------:R-:W-:Y:S01]  /*1e90*/  ULEA UR6, UR5, UR14, 0x3 ;  /* 0x0000000e05067291 */ /* 0x000fe2000f8e183f */
[----:B------:R-:W-:-:S05]  /*1ea0*/  IMAD.U32 R0, RZ, RZ, UR4 ;  /* 0x00000004ff007e24 */ /* 0x000fca000f8e00ff */
[----:B------:R-:W-:-:S04]  /*1eb0*/  SHF.L.U32 R0, R0, 0x1f, RZ ;  /* 0x0000001f00007819 */ /* 0x000fc800000006ff */
[----:B------:R0:W1:Y:S01]  /*1ec0*/  SYNCS.PHASECHK.TRANS64.TRYWAIT P0, [UR6], R0 ;  /* 0x00000000ff0075a7 */ /* 0x0000620008000146 */
[----:B------:R-:W-:Y:S05]  /*1ed0*/  @!P1 BRA `(.L_x_20) ;  /* 0x0000000000049947 */ /* 0x000fea0003800000 */
[----:B------:R-:W-:Y:S01]  /*1ee0*/  BPT.TRAP 0x1 ;  /* 0x000000040000795c */ /* 0x000fe20000300000 */
.L_x_20:
[----:B-1----:R-:W-:Y:S05]  /*1ef0*/  @P0 BRA `(.L_x_21) ;  /* 0x0000000000080947 */ /* 0x002fea0003800000 */
[----:B------:R-:W1:Y:S02]  /*1f00*/  SYNCS.PHASECHK.TRANS64.TRYWAIT P0, [UR6], R0 ;  /* 0x00000000ff0075a7 */ /* 0x000e640008000146 */
[----:B-1----:R-:W-:Y:S05]  /*1f10*/  @!P0 BRA `(.L_x_22) ;  /* 0x000000e800208947 */ /* 0x002fea0003800000 */
.L_x_21:
[----:B------:R-:W-:Y:S01]  /*1f20*/  UIADD3 UR6, UR14, 0x12180, URZ ;  /* 0x000121800e067890 */ /* 0x000fe2000fffe03f */
[----:B------:R-:W-:Y:S01]  /*1f30*/  WARPGROUP.ARRIVE ;  /* 0x00000000000079c5 */ /* 0x000fe20000000000 */
[----:B------:R-:W-:Y:S01]  /*1f40*/  ULOP3.LUT UR8, UR15, 0x10000, URZ, 0xfc, !UPT ;  /* 0x000100000f087892 */ /* 0x000fe2000f8efc3f */
[----:B------:R2:W-:Y:S01]  /*1f50*/  STL [R1+0x74], RZ ;  /* 0x000074ff01007387 */ /* 0x0005e20000100800 */
[----:B------:R-:W-:Y:S01]  /*1f60*/  USHF.R.U32.HI UR6, URZ, 0x4, UR6 ;  /* 0x000000043f067899 */ /* 0x000fe20008011606 */
[----:B01----:R-:W-:Y:S01]  /*1f70*/  IMAD.MOV.U32 R0, RZ, RZ, RZ ;  /* 0x000000ffff007224 */ /* 0x003fe200078e00ff */
[----:B------:R-:W-:Y:S01]  /*1f80*/  ULEA UR8, UR5, UR8, 0x9 ;  /* 0x0000000805087291 */ /* 0x000fe2000f8e483f */
[----:B------:R2:W-:Y:S01]  /*1f90*/  STL [R1+0x70], RZ ;  /* 0x000070ff01007387 */ /* 0x0005e20000100800 */
[----:B------:R-:W-:Y:S01]  /*1fa0*/  ULOP3.LUT UR6, UR6, 0x3fff, URZ, 0xc0, !UPT ;  /* 0x00003fff06067892 */ /* 0x000fe2000f8ec03f */
[----:B------:R-:W-:Y:S01]  /*1fb0*/  CS2R R2, SRZ ;  /* 0x0000000000027805 */ /* 0x000fe2000001ff00 */
[----:B------:R-:W-:Y:S01]  /*1fc0*/  UMOV UR9, 0x80000020 ;  /* 0x8000002000097882 */ /* 0x000fe20000000000 */
[----:B------:R-:W-:Y:S01]  /*1fd0*/  UMOV UR11, 0x80000020 ;  /* 0x80000020000b7882 */ /* 0x000fe20000000000 */
[----:B------:R-:W-:Y:S01]  /*1fe0*/  ULOP3.LUT UR6, UR6, 0x10000, URZ, 0xfc, !UPT ;  /* 0x0001000006067892 */ /* 0x000fe2000f8efc3f */
[----:B------:R2:W-:Y:S01]  /*1ff0*/  STL [R1+0x6c], RZ ;  /* 0x00006cff01007387 */ /* 0x0005e20000100800 */
[----:B------:R-:W-:Y:S01]  /*2000*/  ULDC UR7, c[0x0][0x50c] ;  /* 0x0001430000077ab9 */ /* 0x000fe20000000800 */
[----:B------:R-:W-:Y:S01]  /*2010*/  CS2R R4, SRZ ;  /* 0x0000000000047805 */ /* 0x000fe2000001ff00 */
[----:B------:R-:W-:Y:S01]  /*2020*/  ULEA UR10, UR5, UR6, 0xa ;  /* 0x00000006050a7291 */ /* 0x000fe2000f8e503f */
[----:B------:R2:W-:Y:S01]  /*2030*/  STL [R1+0x68], RZ ;  /* 0x000068ff01007387 */ /* 0x0005e20000100800 */
[----:B------:R-:W-:Y:S01]  /*2040*/  UISETP.NE.AND UP0, UPT, UR7, 0x2, UPT ;  /* 0x000000020700788c */ /* 0x000fe2000bf05270 */
[----:B------:R-:W-:Y:S01]  /*2050*/  CS2R R6, SRZ ;  /* 0x0000000000067805 */ /* 0x000fe2000001ff00 */
[----:B------:R-:W-:Y:S01]  /*2060*/  UMOV UR6, 0x2 ;  /* 0x0000000200067882 */ /* 0x000fe20000000000 */
[----:B------:R2:W-:Y:S01]  /*2070*/  STL [R1+0x64], RZ ;  /* 0x000064ff01007387 */ /* 0x0005e20000100800 */
[----:B------:R-:W-:Y:S01]  /*2080*/  USEL UR7, URZ, 0x1, UP0 ;  /* 0x000000013f077887 */ /* 0x000fe20008000000 */
[----:B------:R-:W-:-:S02]  /*2090*/  CS2R R8, SRZ ;  /* 0x0000000000087805 */ /* 0x000fc4000001ff00 */
[----:B------:R-:W-:Y:S01]  /*20a0*/  CS2R R10, SRZ ;  /* 0x00000000000a7805 */ /* 0x000fe2000001ff00 */
[----:B------:R-:W-:Y:S01]  /*20b0*/  QGMMA.64x256x32.F32.E4M3.E4M3 R24, gdesc[UR8], RZ, !UPT ;  /* 0x03e00000081879f3 */ /* 0x000fe2000c7008ff */
[----:B------:R2:W-:Y:S01]  /*20c0*/  STL [R1+0x60], RZ ;  /* 0x000060ff01007387 */ /* 0x0005e20000100800 */
[----:B------:R-:W-:Y:S01]  /*20d0*/  UIADD3 UR8, UR8, 0x2, URZ ;  /* 0x0000000208087890 */ /* 0x000fe2000fffe03f */
[----:B------:R-:W-:Y:S01]  /*20e0*/  ISETP.NE.AND P0, PT, RZ, UR7, PT ;  /* 0x00000007ff007c0c */ /* 0x000fe2000bf05270 */
[----:B------:R-:W-:Y:S01]  /*20f0*/  UIADD3 UR10, UR10, 0x2, URZ ;  /* 0x000000020a0a7890 */ /* 0x000fe2000fffe03f */
[----:B------:R2:W-:Y:S01]  /*2100*/  STL [R1+0x5c], RZ ;  /* 0x00005cff01007387 */ /* 0x0005e20000100800 */
[----:B------:R-:W-:Y:S01]  /*2110*/  UMOV UR9, 0x80000020 ;  /* 0x8000002000097882 */ /* 0x000fe20000000000 */
[----:B------:R-:W-:Y:S01]  /*2120*/  UMOV UR11, 0x80000020 ;  /* 0x80000020000b7882 */ /* 0x000fe20000000000 */
        /* <DEDUP_REMOVED lines=58> */
[----:B------:R-:W-:-:S03]  /*24d0*/  IMAD.MOV.U32 R226, RZ, RZ, RZ ;  /* 0x000000ffffe27224 */ /* 0x000fc600078e00ff */
[----:B------:R2:W-:Y:S04]  /*24e0*/  STL [R1+0x1c], RZ ;  /* 0x00001cff01007387 */ /* 0x0005e80000100800 */
[----:B------:R2:W-:Y:S04]  /*24f0*/  STL [R1+0x18], RZ ;  /* 0x000018ff01007387 */ /* 0x0005e80000100800 */
[----:B------:R2:W-:Y:S04]  /*2500*/  STL [R1+0x14], RZ ;  /* 0x000014ff01007387 */ /* 0x0005e80000100800 */
[----:B------:R2:W-:Y:S04]  /*2510*/  STL [R1+0x10], RZ ;  /* 0x000010ff01007387 */ /* 0x0005e80000100800 */
[----:B------:R2:W-:Y:S04]  /*2520*/  STL [R1+0xc], RZ ;  /* 0x00000cff01007387 */ /* 0x0005e80000100800 */
[----:B------:R2:W-:Y:S04]  /*2530*/  STL [R1+0x8], RZ ;  /* 0x000008ff01007387 */ /* 0x0005e80000100800 */
[----:B------:R2:W-:Y:S04]  /*2540*/  STL [R1+0x4], RZ ;  /* 0x000004ff01007387 */ /* 0x0005e80000100800 */
[----:B------:R2:W-:Y:S01]  /*2550*/  STL [R1], RZ ;  /* 0x000000ff01007387 */ /* 0x0005e20000100800 */
[----:B------:R-:W-:Y:S01]  /*2560*/  QGMMA.64x256x32.F32.E4M3.E4M3 R24, gdesc[UR8], R24, gsb0 ;  /* 0x03e00000081879f3 */ /* 0x000fe20008000818 */
[----:B------:R-:W-:Y:S05]  /*2570*/  @!P0 BRA `(.L_x_23) ;  /* 0x0000000800808947 */ /* 0x000fea0003800000 */
[----:B------:R-:W-:Y:S02]  /*2580*/  WARPGROUP.DEPBAR.LE gsb0, 0x0 ;  /* 0x00008000000079c5 */ /* 0x000fe40000010000 */
[----:B------:R-:W-:-:S01]  /*2590*/  FADD R227, RZ, R122 ;  /* 0x0000007affe37221 */ /* 0x000fc20000000000 */
[----:B------:R-:W-:Y:S01]  /*25a0*/  FADD R226, RZ, R24 ;  /* 0x00000018ffe27221 */ /* 0x000fe20000000000 */
[----:B------:R-:W-:-:S01]  /*25b0*/  FADD R225, RZ, R25 ;  /* 0x00000019ffe17221 */ /* 0x000fc20000000000 */
[----:B------:R-:W-:Y:S01]  /*25c0*/  FADD R224, RZ, R26 ;  /* 0x0000001affe07221 */ /* 0x000fe20000000000 */
[----:B------:R-:W-:-:S01]  /*25d0*/  FADD R223, RZ, R27 ;  /* 0x0000001bffdf7221 */ /* 0x000fc20000000000 */
[----:B------:R0:W-:Y:S01]  /*25e0*/  STL [R1], R227 ;  /* 0x000000e301007387 */ /* 0x0001e20000100800 */
[----:B------:R-:W-:-:S01]  /*25f0*/  FADD R222, RZ, R28 ;  /* 0x0000001cffde7221 */ /* 0x000fc20000000000 */
[----:B------:R-:W-:Y:S01]  /*2600*/  FADD R221, RZ, R29 ;  /* 0x0000001dffdd7221 */ /* 0x000fe20000000000 */
[----:B------:R-:W-:-:S01]  /*2610*/  FADD R220, RZ, R30 ;  /* 0x0000001effdc7221 */ /* 0x000fc20000000000 */
[----:B------:R-:W-:Y:S01]  /*2620*/  FADD R219, RZ, R31 ;  /* 0x0000001fffdb7221 */ /* 0x000fe20000000000 */
[----:B------:R-:W-:-:S01]  /*2630*/  FADD R218, RZ, R32 ;  /* 0x00000020ffda7221 */ /* 0x000fc20000000000 */
[----:B------:R-:W-:Y:S01]  /*2640*/  FADD R217, RZ, R33 ;  /* 0x00000021ffd97221 */ /* 0x000fe20000000000 */
[----:B------:R-:W-:-:S01]  /*2650*/  FADD R216, RZ, R34 ;  /* 0x00000022ffd87221 */ /* 0x000fc20000000000 */
[----:B------:R-:W-:Y:S01]  /*2660*/  FADD R215, RZ, R35 ;  /* 0x00000023ffd77221 */ /* 0x000fe20000000000 */
[----:B------:R-:W-:-:S01]  /*2670*/  FADD R214, RZ, R36 ;  /* 0x00000024ffd67221 */ /* 0x000fc20000000000 */
[----:B0-----:R-:W-:Y:S01]  /*2680*/  FADD R227, RZ, R123 ;  /* 0x0000007bffe37221 */ /* 0x001fe20000000000 */
[----:B------:R-:W-:-:S01]  /*2690*/  FADD R213, RZ, R37 ;  /* 0x00000025ffd57221 */ /* 0x000fc20000000000 */
[----:B------:R-:W-:Y:S01]  /*26a0*/  FADD R212, RZ, R38 ;  /* 0x00000026ffd47221 */ /* 0x000fe20000000000 */
[----:B------:R-:W-:-:S01]  /*26b0*/  FADD R211, RZ, R39 ;  /* 0x00000027ffd37221 */ /* 0x000fc20000000000 */
[----:B------:R-:W-:Y:S01]  /*26c0*/  FADD R210, RZ, R40 ;  /* 0x00000028ffd27221 */ /* 0x000fe20000000000 */
[----:B------:R0:W-:Y:S01]  /*26d0*/  STL [R1+0x4], R227 ;  /* 0x000004e301007387 */ /* 0x0001e20000100800 */
        /* <DEDUP_REMOVED lines=93> */
[----:B------:R-:W-:Y:S01]  /*2cb0*/  UMOV UR6, URZ ;  /* 0x0000003f00067c82 */ /* 0x000fe20008000000 */
[----:B0-----:R-:W-:-:S05]  /*2cc0*/  FADD R227, RZ, R130 ;  /* 0x00000082ffe37221 */ /* 0x001fca0000000000 */
[----:B------:R0:W-:Y:S02]  /*2cd0*/  STL [R1+0x20], R227 ;  /* 0x000020e301007387 */ /* 0x0001e40000100800 */
        /* <DEDUP_REMOVED lines=42> */
.L_x_23:
[----:B------:R-:W-:-:S04]  /*2f80*/  UIADD3 UR18, UR5, 0x1, URZ ;  /* 0x0000000105127890 */ /* 0x000fc8000fffe03f */
[----:B------:R-:W-:-:S04]  /*2f90*/  UISETP.NE.AND UP0, UPT, UR18, 0x9, UPT ;  /* 0x000000091200788c */ /* 0x000fc8000bf05270 */
[----:B------:R-:W-:Y:S02]  /*2fa0*/  USEL UR8, URZ, 0x1, UP0 ;  /* 0x000000013f087887 */ /* 0x000fe40008000000 */
[----:B------:R-:W-:Y:S02]  /*2fb0*/  USEL UR18, UR18, URZ, UP0 ;  /* 0x0000003f12127287 */ /* 0x000fe40008000000 */
[----:B------:R-:W-:-:S06]  /*2fc0*/  ULOP3.LUT UR8, UR4, UR8, URZ, 0x3c, !UPT ;  /* 0x0000000804087292 */ /* 0x000fcc000f8e3c3f */
[----:B0-----:R-:W-:Y:S01]  /*2fd0*/  IMAD.U32 R227, RZ, RZ, UR8 ;  /* 0x00000008ffe37e24 */ /* 0x001fe2000f8e00ff */
[----:B------:R-:W-:-:S06]  /*2fe0*/  UMOV UR8, 0x1 ;  /* 0x0000000100087882 */ /* 0x000fcc0000000000 */
.L_x_18:
[----:B------:R-:W-:-:S04]  /*2ff0*/  UISETP.LT.AND UP0, UPT, UR12, 0x1, UPT ;  /* 0x000000010c00788c */ /* 0x000fc8000bf01270 */
[----:B------:R-:W-:-:S04]  /*3000*/  USEL UR9, UR12, 0x1, UP0 ;  /* 0x000000010c097887 */ /* 0x000fc80008000000 */
[----:B------:R-:W-:-:S04]  /*3010*/  UIADD3 UR9, UR12, -UR9, URZ ;  /* 0x800000090c097290 */ /* 0x000fc8000fffe03f */
[----:B------:R-:W-:-:S06]  /*3020*/  UISETP.GE.AND UP0, UPT, UR9, 0x1, UPT ;  /* 0x000000010900788c */ /* 0x000fcc000bf06270 */
[----:B------:R-:W-:-:S13]  /*3030*/  PLOP3.LUT P0, PT, PT, PT, UP0, 0x80, 0x0 ;  /* 0x000000000000781c */ /* 0x000fda0003f0f008 */
[----:B------:R-:W-:Y:S05]  /*3040*/  @!P0 BRA `(.L_x_24) ;  /* 0x0000001000a48947 */ /* 0x000fea0003800000 */
[----:B------:R-:W-:Y:S01]  /*3050*/  IMAD.U32 R228, RZ, RZ, UR9 ;  /* 0x00000009ffe47e24 */ /* 0x000fe2000f8e00ff */
[----:B------:R-:W-:Y:S01]  /*3060*/  UMOV UR23, UR5 ;  /* 0x0000000500177c82 */ /* 0x000fe20008000000 */
[----:B------:R-:W-:-:S05]  /*3070*/  ULDC UR24, c[0x0][0x50c] ;  /* 0x0001430000187ab9 */ /* 0x000fca0000000800 */
.L_x_32:
[----:B------:R-:W-:-:S06]  /*3080*/  UISETP.NE.AND UP0, UPT, UR21, 0x3, UPT ;  /* 0x000000031500788c */ /* 0x000fcc000bf05270 */
[----:B------:R-:W-:-:S13]  /*3090*/  PLOP3.LUT P1, PT, PT, PT, UP0, 0x80, 0x0 ;  /* 0x000000000000781c */ /* 0x000fda0003f2f008 */
[----:B-1---5:R-:W-:Y:S05]  /*30a0*/  @!P1 BRA `(.L_x_25) ;  /* 0x0000000000049947 */ /* 0x022fea0003800000 */
[----:B------:R-:W-:Y:S01]  /*30b0*/  BPT.TRAP 0x1 ;  /* 0x000000040000795c */ /* 0x000fe20000300000 */
.L_x_25:
[----:B------:R-:W0:Y:S01]  /*30c0*/  S2UR UR9, SR_CgaCtaId ;  /* 0x00000000000979c3 */ /* 0x000e220000008800 */
[----:B------:R-:W-:Y:S01]  /*30d0*/  UMOV UR14, 0x400 ;  /* 0x00000400000e7882 */ /* 0x000fe20000000000 */
[----:B------:R-:W-:Y:S01]  /*30e0*/  SHF.L.U32 R229, R227, 0x1f, RZ ;  /* 0x0000001fe3e57819 */ /* 0x000fe200000006ff */
[----:B0-----:R-:W-:-:S04]  /*30f0*/  ULEA UR14, UR9, UR14, 0x18 ;  /* 0x0000000e090e7291 */ /* 0x001fc8000f8ec03f */
[----:B------:R-:W-:-:S09]  /*3100*/  ULEA UR9, UR18, UR14, 0x3 ;  /* 0x0000000e12097291 */ /* 0x000fd2000f8e183f */
[----:B------:R0:W1:Y:S01]  /*3110*/  SYNCS.PHASECHK.TRANS64.TRYWAIT P0, [UR9], R229 ;  /* 0x000000e5ff0075a7 */ /* 0x0000620008000149 */
[----:B------:R-:W-:Y:S05]  /*3120*/  @!P1 BRA `(.L_x_26) ;  /* 0x0000000000049947 */ /* 0x000fea0003800000 */
[----:B------:R-:W-:Y:S01]  /*3130*/  BPT.TRAP 0x1 ;  /* 0x000000040000795c */ /* 0x000fe20000300000 */
.L_x_26:
[----:B-1----:R-:W-:Y:S05]  /*3140*/  @P0 BRA `(.L_x_27) ;  /* 0x0000000000080947 */ /* 0x002fea0003800000 */
[----:B------:R-:W1:Y:S02]  /*3150*/  SYNCS.PHASECHK.TRANS64.TRYWAIT P0, [UR9], R229 ;  /* 0x000000e5ff0075a7 */ /* 0x000e640008000149 */
[----:B-1----:R-:W-:Y:S05]  /*3160*/  @!P0 BRA `(.L_x_28) ;  /* 0x000000d400a48947 */ /* 0x002fea0003800000 */
.L_x_27:
[----:B------:R-:W-:Y:S01]  /*3170*/  UIADD3 UR9, UR14, 0x12180, URZ ;  /* 0x000121800e097890 */ /* 0x000fe2000fffe03f */
[----:B------:R-:W-:Y:S01]  /*3180*/  WARPGROUP.ARRIVE ;  /* 0x00000000000079c5 */ /* 0x000fe20000000000 */
[----:B------:R-:W-:Y:S02]  /*3190*/  UISETP.NE.AND UP0, UPT, UR7, URZ, UPT ;  /* 0x0000003f0700728c */ /* 0x000fe4000bf05270 */
[----:B------:R-:W-:Y:S02]  /*31a0*/  USHF.R.U32.HI UR9, URZ, 0x4, UR9 ;  /* 0x000000043f097899 */ /* 0x000fe40008011609 */
[----:B------:R-:W-:Y:S02]  /*31b0*/  USEL UR8, UR8, URZ, !UP0 ;  /* 0x0000003f08087287 */ /* 0x000fe4000c000000 */
[----:B------:R-:W-:Y:S02]  /*31c0*/  ULOP3.LUT UR9, UR9, 0x3fff, URZ, 0xc0, !UPT ;  /* 0x00003fff09097892 */ /* 0x000fe4000f8ec03f */
[----:B------:R-:W-:-:S02]  /*31d0*/  ULOP3.LUT UR7, UR15, 0x10000, URZ, 0xfc, !UPT ;  /* 0x000100000f077892 */ /* 0x000fc4000f8efc3f */
[----:B------:R-:W-:Y:S02]  /*31e0*/  ULOP3.LUT UR9, UR9, 0x10000, URZ, 0xfc, !UPT ;  /* 0x0001000009097892 */ /* 0x000fe4000f8efc3f */
[----:B------:R-:W-:Y:S02]  /*31f0*/  UISETP.NE.U32.AND UP0, UPT, UR8, URZ, UPT ;  /* 0x0000003f0800728c */ /* 0x000fe4000bf05070 */
[----:B------:R-:W-:Y:S02]  /*3200*/  ULEA UR8, UR18, UR7, 0x9 ;  /* 0x0000000712087291 */ /* 0x000fe4000f8e483f */
[----:B------:R-:W-:Y:S01]  /*3210*/  ULEA UR10, UR18, UR9, 0xa ;  /* 0x00000009120a7291 */ /* 0x000fe2000f8e503f */
[----:B------:R-:W-:Y:S02]  /*3220*/  UMOV UR11, 0x80000020 ;  /* 0x80000020000b7882 */ /* 0x000fe40000000000 */
[----:B------:R-:W-:Y:S01]  /*3230*/  UMOV UR9, 0x80000020 ;  /* 0x8000002000097882 */ /* 0x000fe20000000000 */
[----:B------:R-:W-:-:S05]  /*3240*/  UIADD3 UR6, UR6, 0x2, URZ ;  /* 0x0000000206067890 */ /* 0x000fca000fffe03f */
[----:B------:R-:W-:Y:S01]  /*3250*/  QGMMA.64x256x32.F32.E4M3.E4M3 R24, gdesc[UR8], R24, UP0 ;  /* 0x03e00000081879f3 */ /* 0x000fe2000bf00818 */
[----:B------:R-:W-:Y:S02]  /*3260*/  UIADD3 UR8, UR8, 0x2, URZ ;  /* 0x0000000208087890 */ /* 0x000fe4000fffe03f */
[----:B------:R-:W-:Y:S01]  /*3270*/  UIADD3 UR10, UR10, 0x2, URZ ;  /* 0x000000020a0a7890 */ /* 0x000fe2000fffe03f */
[----:B------:R-:W-:Y:S01]  /*3280*/  UMOV UR9, 0x80000020 ;  /* 0x8000002000097882 */ /* 0x000fe20000000000 */
[----:B------:R-:W-:Y:S01]  /*3290*/  UMOV UR11, 0x80000020 ;  /* 0x80000020000b7882 */ /* 0x000fe20000000000 */
[----:B------:R-:W-:-:S04]  /*32a0*/  UISETP.NE.AND UP0, UPT, UR6, UR24, UPT ;  /* 0x000000180600728c */ /* 0x000fc8000bf05270 */
[----:B------:R-:W-:-:S06]  /*32b0*/  USEL UR7, URZ, 0x1, UP0 ;  /* 0x000000013f077887 */ /* 0x000fcc0008000000 */
[----:B------:R-:W-:-:S12]  /*32c0*/  ISETP.NE.AND P0, PT, RZ, UR7, PT ;  /* 0x00000007ff007c0c */ /* 0x000fd8000bf05270 */
[----:B------:R-:W-:Y:S03]  /*32d0*/  QGMMA.64x256x32.F32.E4M3.E4M3 R24, gdesc[UR8], R24, gsb0 ;  /* 0x03e00000081879f3 */ /* 0x000fe60008000818 */
[----:B------:R-:W-:Y:S02]  /*32e0*/  WARPGROUP.DEPBAR.LE gsb0, 0x1 ;  /* 0x00008000000079c5 */ /* 0x000fe40000010100 */
[----:B------:R-:W-:Y:S05]  /*32f0*/  @!P0 BRA `(.L_x_29) ;  /* 0x0000000c00808947 */ /* 0x000fea0003800000 */
[----:B------:R-:W-:Y:S02]  /*3300*/  WARPGROUP.DEPBAR.LE gsb0, 0x0 ;  /* 0x00008000000079c5 */ /* 0x000fe40000010000 */
[----:B------:R-:W-:-:S01]  /*3310*/  FADD R226, R24, R226 ;  /* 0x000000e218e27221 */ /* 0x000fc20000000000 */
[----:B------:R-:W-:Y:S01]  /*3320*/  FADD R225, R25, R225 ;  /* 0x000000e119e17221 */ /* 0x000fe20000000000 */
[----:B------:R1:W-:Y:S01]  /*3330*/  STL [R1+0x90], R227 ;  /* 0x000090e301007387 */ /* 0x0003e20000100800 */
[----:B------:R-:W-:-:S01]  /*3340*/  FADD R224, R26, R224 ;  /* 0x000000e01ae07221 */ /* 0x000fc20000000000 */
[----:B------:R-:W-:Y:S01]  /*3350*/  FADD R223, R27, R223 ;  /* 0x000000df1bdf7221 */ /* 0x000fe20000000000 */
[----:B------:R-:W-:-:S01]  /*3360*/  FADD R222, R28, R222 ;  /* 0x000000de1cde7221 */ /* 0x000fc20000000000 */
[----:B------:R-:W-:Y:S01]  /*3370*/  FADD R221, R29, R221 ;  /* 0x000000dd1ddd7221 */ /* 0x000fe20000000000 */
[----:B-1----:R-:W3:Y:S04]  /*3380*/  LDL.LU R227, [R1+0x30] ;  /* 0x0000300001e37983 */ /* 0x002ee80000300800 */
[----:B------:R1:W-:Y:S01]  /*3390*/  STL [R1+0x94], R226 ;  /* 0x000094e201007387 */ /* 0x0003e20000100800 */
[----:B------:R-:W-:-:S01]  /*33a0*/  FADD R220, R30, R220 ;  /* 0x000000dc1edc7221 */ /* 0x000fc20000000000 */
[----:B------:R-:W-:-:S02]  /*33b0*/  FADD R219, R31, R219 ;  /* 0x000000db1fdb7221 */ /* 0x000fc40000000000 */
[----:B-1----:R-:W4:Y:S04]  /*33c0*/  LDL.LU R226, [R1+0x2c] ;  /* 0x00002c0001e27983 */ /* 0x002f280000300800 */
[----:B------:R1:W-:Y:S01]  /*33d0*/  STL [R1+0x98], R225 ;  /* 0x000098e101007387 */ /* 0x0003e20000100800 */
[----:B------:R-:W-:-:S03]  /*33e0*/  FADD R218, R32, R218 ;  /* 0x000000da20da7221 */ /* 0x000fc60000000000 */
[----:B-1----:R-:W2:Y:S04]  /*33f0*/  LDL.LU R225, [R1+0x28] ;  /* 0x0000280001e17983 */ /* 0x002ea80000300800 */
        /* <DEDUP_REMOVED lines=9> */
[----:B------:R1:W-:Y:S04]  /*3490*/  STL [R1+0xa8], R221 ;  /* 0x0000a8dd01007387 */ /* 0x0003e80000100800 */
        /* <DEDUP_REMOVED lines=12> */
[----:B-1----:R-:W2:Y:S01]  /*3560*/  LDL.LU R215, [R1] ;  /* 0x0000000001d77983 */ /* 0x002ea20000300800 */
[----:B------:R-:W-:-:S01]  /*3570*/  FADD R214, R36, R214 ;  /* 0x000000d624d67221 */ /* 0x000fc20000000000 */
[----:B------:R-:W-:Y:S01]  /*3580*/  FADD R213, R37, R213 ;  /* 0x000000d525d57221 */ /* 0x000fe20000000000 */
[----:B------:R-:W-:-:S01]  /*3590*/  FADD R212, R38, R212 ;  /* 0x000000d426d47221 */ /* 0x000fc20000000000 */
[----:B------:R-:W-:Y:S01]  /*35a0*/  FADD R211, R39, R211 ;  /* 0x000000d327d37221 */ /* 0x000fe20000000000 */
[----:B------:R-:W-:-:S01]  /*35b0*/  FADD R210, R40, R210 ;  /* 0x000000d228d27221 */ /* 0x000fc20000000000 */
[----:B------:R-:W-:Y:S01]  /*35c0*/  STL [R1+0xc4], R214 ;  /* 0x0000c4d601007387 */ /* 0x000fe20000100800 */
        /* <DEDUP_REMOVED lines=11> */
[----:B------:R1:W-:Y:S01]  /*3680*/  STL [R1+0xd0], R211 ;  /* 0x0000d0d301007387 */ /* 0x0003e20000100800 */
[----:B------:R-:W-:-:S01]  /*3690*/  FADD R200, R50, R200 ;  /* 0x000000c832c87221 */ /* 0x000fc20000000000 */
[----:B------:R-:W-:Y:S01]  /*36a0*/  FADD R199, R51, R199 ;  /* 0x000000c733c77221 */ /* 0x000fe20000000000 */
        /* <DEDUP_REMOVED lines=69> */
[----:B-----5:R-:W-:Y:S01]  /*3b00*/  FADD R0, R121, R0 ;  /* 0x0000000079007221 */ /* 0x020fe20000000000 */
[----:B---3--:R-:W-:-:S01]  /*3b10*/  FADD R227, R134, R227 ;  /* 0x000000e386e37221 */ /* 0x008fc20000000000 */
[----:B----4-:R-:W-:Y:S01]  /*3b20*/  FADD R226, R133, R226 ;  /* 0x000000e285e27221 */ /* 0x010fe20000000000 */
[----:B--2---:R-:W-:-:S01]  /*3b30*/  FADD R225, R132, R225 ;  /* 0x000000e184e17221 */ /* 0x004fc20000000000 */
        /* <DEDUP_REMOVED lines=9> */
[----:B------:R-:W-:-:S05]  /*3bd0*/  FADD R215, R122, R215 ;  /* 0x000000d77ad77221 */ /* 0x000fca0000000000 */
[----:B------:R2:W-:Y:S04]  /*3be0*/  STL [R1], R215 ;  /* 0x000000d701007387 */ /* 0x0005e80000100800 */
[----:B------:R3:W-:Y:S04]  /*3bf0*/  STL [R1+0x4], R216 ;  /* 0x000004d801007387 */ /* 0x0007e80000100800 */
        /* <DEDUP_REMOVED lines=8> */
[----:B-1----:R-:W4:Y:S04]  /*3c80*/  LDL.LU R211, [R1+0x34] ;  /* 0x0000340001d37983 */ /* 0x002f280000300800 */
[----:B------:R1:W-:Y:S04]  /*3c90*/  STL [R1+0x28], R225 ;  /* 0x000028e101007387 */ /* 0x0003e80000100800 */
[----:B------:R-:W4:Y:S04]  /*3ca0*/  LDL.LU R212, [R1+0x38] ;  /* 0x0000380001d47983 */ /* 0x000f280000300800 */
[----:B------:R1:W-:Y:S04]  /*3cb0*/  STL [R1+0x2c], R226 ;  /* 0x00002ce201007387 */ /* 0x0003e80000100800 */
[----:B------:R-:W4:Y:S04]  /*3cc0*/  LDL.LU R213, [R1+0x3c] ;  /* 0x00003c0001d57983 */ /* 0x000f280000300800 */
[----:B------:R1:W-:Y:S04]  /*3cd0*/  STL [R1+0x30], R227 ;  /* 0x000030e301007387 */ /* 0x0003e80000100800 */
[----:B------:R-:W4:Y:S04]  /*3ce0*/  LDL.LU R214, [R1+0x40] ;  /* 0x0000400001d67983 */ /* 0x000f280000300800 */
[----:B--2---:R-:W2:Y:S04]  /*3cf0*/  LDL.LU R215, [R1+0x44] ;  /* 0x0000440001d77983 */ /* 0x004ea80000300800 */
[----:B---3--:R-:W3:Y:S04]  /*3d00*/  LDL.LU R216, [R1+0x48] ;  /* 0x0000480001d87983 */ /* 0x008ee80000300800 */
[----:B----4-:R-:W4:Y:S04]  /*3d10*/  LDL.LU R217, [R1+0x4c] ;  /* 0x00004c0001d97983 */ /* 0x010f280000300800 */
[----:B0-----:R-:W4:Y:S04]  /*3d20*/  LDL.LU R218, [R1+0x50] ;  /* 0x0000500001da7983 */ /* 0x001f280000300800 */
[----:B------:R-:W4:Y:S04]  /*3d30*/  LDL.LU R219, [R1+0x54] ;  /* 0x0000540001db7983 */ /* 0x000f280000300800 */
[----:B------:R-:W4:Y:S04]  /*3d40*/  LDL.LU R220, [R1+0x58] ;  /* 0x0000580001dc7983 */ /* 0x000f280000300800 */
[----:B------:R-:W4:Y:S04]  /*3d50*/  LDL.LU R221, [R1+0x5c] ;  /* 0x00005c0001dd7983 */ /* 0x000f280000300800 */
[----:B------:R-:W4:Y:S04]  /*3d60*/  LDL.LU R222, [R1+0x60] ;  /* 0x0000600001de7983 */ /* 0x000f280000300800 */
[----:B------:R-:W4:Y:S04]  /*3d70*/  LDL.LU R223, [R1+0x64] ;  /* 0x0000640001df7983 */ /* 0x000f280000300800 */
[----:B------:R-:W4:Y:S04]  /*3d80*/  LDL.LU R224, [R1+0x68] ;  /* 0x0000680001e07983 */ /* 0x000f280000300800 */
[----:B-1----:R-:W4:Y:S04]  /*3d90*/  LDL.LU R225, [R1+0x6c] ;  /* 0x00006c0001e17983 */ /* 0x002f280000300800 */
[----:B------:R-:W4:Y:S04]  /*3da0*/  LDL.LU R226, [R1+0x70] ;  /* 0x0000700001e27983 */ /* 0x000f280000300800 */
[----:B------:R-:W4:Y:S01]  /*3db0*/  LDL.LU R227, [R1+0x74] ;  /* 0x0000740001e37983 */ /* 0x000f220000300800 */
[----:B------:R-:W-:-:S05]  /*3dc0*/  FADD R211, R135, R211 ;  /* 0x000000d387d37221 */ /* 0x000fca0000000000 */
[----:B------:R0:W-:Y:S01]  /*3dd0*/  STL [R1+0x34], R211 ;  /* 0x000034d301007387 */ /* 0x0001e20000100800 */
[----:B------:R-:W-:-:S03]  /*3de0*/  FADD R212, R136, R212 ;  /* 0x000000d488d47221 */ /* 0x000fc60000000000 */
[----:B0-----:R1:W5:Y:S01]  /*3df0*/  LDL.LU R211, [R1+0xd0] ;  /* 0x0000d00001d37983 */ /* 0x0013620000300800 */
[----:B------:R-:W-:-:S03]  /*3e00*/  FADD R213, R137, R213 ;  /* 0x000000d589d57221 */ /* 0x000fc60000000000 */
[----:B------:R0:W-:Y:S01]  /*3e10*/  STL [R1+0x38], R212 ;  /* 0x000038d401007387 */ /* 0x0001e20000100800 */
[----:B------:R-:W-:-:S01]  /*3e20*/  FADD R214, R138, R214 ;  /* 0x000000d68ad67221 */ /* 0x000fc20000000000 */
[----:B--2---:R-:W-:Y:S02]  /*3e30*/  FADD R215, R139, R215 ;  /* 0x000000d78bd77221 */ /* 0x004fe40000000000 */
[----:B0-----:R1:W5:Y:S01]  /*3e40*/  LDL.LU R212, [R1+0xcc] ;  /* 0x0000cc0001d47983 */ /* 0x0013620000300800 */
[----:B---3--:R-:W-:-:S03]  /*3e50*/  FADD R216, R140, R216 ;  /* 0x000000d88cd87221 */ /* 0x008fc60000000000 */
[----:B------:R0:W-:Y:S01]  /*3e60*/  STL [R1+0x3c], R213 ;  /* 0x00003cd501007387 */ /* 0x0001e20000100800 */
[----:B----4-:R-:W-:-:S03]  /*3e70*/  FADD R217, R141, R217 ;  /* 0x000000d98dd97221 */ /* 0x010fc60000000000 */
[----:B0-----:R1:W5:Y:S01]  /*3e80*/  LDL.LU R213, [R1+0xc8] ;  /* 0x0000c80001d57983 */ /* 0x0013620000300800 */
[----:B------:R-:W-:-:S03]  /*3e90*/  FADD R218, R142, R218 ;  /* 0x000000da8eda7221 */ /* 0x000fc60000000000 */
[----:B------:R0:W-:Y:S01]  /*3ea0*/  STL [R1+0x40], R214 ;  /* 0x000040d601007387 */ /* 0x0001e20000100800 */
[----:B------:R-:W-:-:S01]  /*3eb0*/  FADD R219, R143, R219 ;  /* 0x000000db8fdb7221 */ /* 0x000fc20000000000 */
[----:B------:R-:W-:Y:S02]  /*3ec0*/  FADD R220, R144, R220 ;  /* 0x000000dc90dc7221 */ /* 0x000fe40000000000 */
[----:B0-----:R1:W5:Y:S04]  /*3ed0*/  LDL.LU R214, [R1+0xc4] ;  /* 0x0000c40001d67983 */ /* 0x0013680000300800 */
[----:B------:R0:W-:Y:S01]  /*3ee0*/  STL [R1+0x44], R215 ;  /* 0x000044d701007387 */ /* 0x0001e20000100800 */
[----:B------:R-:W-:-:S01]  /*3ef0*/  FADD R221, R145, R221 ;  /* 0x000000dd91dd7221 */ /* 0x000fc20000000000 */
[----:B------:R-:W-:-:S02]  /*3f00*/  FADD R222, R146, R222 ;  /* 0x000000de92de7221 */ /* 0x000fc40000000000 */
[----:B0-----:R1:W5:Y:S04]  /*3f10*/  LDL.LU R215, [R1+0xc0] ;  /* 0x0000c00001d77983 */ /* 0x0013680000300800 */
[----:B------:R0:W-:Y:S01]  /*3f20*/  STL [R1+0x48], R216 ;  /* 0x000048d801007387 */ /* 0x0001e20000100800 */
[----:B------:R-:W-:-:S03]  /*3f30*/  FADD R223, R147, R223 ;  /* 0x000000df93df7221 */ /* 0x000fc60000000000 */
        /* <DEDUP_REMOVED lines=13> */
[----:B------:R0:W-:Y:S04]  /*4010*/  STL [R1+0x5c], R221 ;  /* 0x00005cdd01007387 */ /* 0x0001e80000100800 */
        /* <DEDUP_REMOVED lines=12> */
[----:B0-----:R1:W5:Y:S01]  /*40e0*/  LDL.LU R227, [R1+0x90] ;  /* 0x0000900001e37983 */ /* 0x0013620000300800 */
[----:B------:R-:W-:-:S05]  /*40f0*/  UMOV UR6, URZ ;  /* 0x0000003f00067c82 */ /* 0x000fca0008000000 */
.L_x_29:
[----:B------:R-:W-:Y:S05]  /*4100*/  @!P1 BRA `(.L_x_30) ;  /* 0x0000000000049947 */ /* 0x000fea0003800000 */
[----:B------:R-:W-:Y:S01]  /*4110*/  BPT.TRAP 0x1 ;  /* 0x000000040000795c */ /* 0x000fe20000300000 */
.L_x_30:
[----:B------:R3:W-:Y:S04]  /*4120*/  STL [R1+0x94], R2 ;  /* 0x0000940201007387 */ /* 0x0007e80000100800 */
[----:B---3--:R-:W3:Y:S04]  /*4130*/  LDL R2, [R1+0x78] ;  /* 0x0000780001027983 */ /* 0x008ee80000100800 */
[----:B-----5:R4:W-:Y:S04]  /*4140*/  STL [R1+0x90], R0 ;  /* 0x0000900001007387 */ /* 0x0209e80000100800 */
[----:B----4-:R-:W4:Y:S01]  /*4150*/  LDL R0, [R1+0x7c] ;  /* 0x00007c0001007983 */ /* 0x010f220000100800 */
[----:B0-----:R-:W-:Y:S01]  /*4160*/  IMAD.U32 R229, RZ, RZ, UR23 ;  /* 0x00000017ffe57e24 */ /* 0x001fe2000f8e00ff */
[----:B---3--:R-:W-:-:S02]  /*4170*/  ISETP.NE.AND P0, PT, R2, RZ, PT ;  /* 0x000000ff0200720c */ /* 0x008fc40003f05270 */
[----:B------:R0:W5:Y:S11]  /*4180*/  LDL.LU R2, [R1+0x94] ;  /* 0x0000940001027983 */ /* 0x0001760000300800 */
[----:B------:R-:W-:-:S05]  /*4190*/  @P0 LEA R229, R229, UR14, 0x3 ;  /* 0x0000000ee5e50c11 */ /* 0x000fca000f8e18ff */
[----:B------:R-:W-:-:S05]  /*41a0*/  @P0 VIADD R229, R229, 0x48 ;  /* 0x00000048e5e50836 */ /* 0x000fca0000000000 */
[----:B----4-:R-:W-:Y:S02]  /*41b0*/  @P0 PRMT R229, R0, 0x654, R229 ;  /* 0x0000065400e50816 */ /* 0x010fe400000000e5 */
[----:B------:R0:W5:Y:S01]  /*41c0*/  LDL.LU R0, [R1+0x90] ;  /* 0x0000900001007983 */ /* 0x0001620000300800 */
[----:B------:R-:W-:Y:S01]  /*41d0*/  UISETP.GT.U32.AND UP0, UPT, UR13, 0x1, UPT ;  /* 0x000000010d00788c */ /* 0x000fe2000bf04070 */
[----:B------:R0:W-:Y:S05]  /*41e0*/  @P0 SYNCS.ARRIVE.TRANS64.RED.A1T0 RZ, [R229+URZ], RZ ;  /* 0x000000ffe5ff09a7 */ /* 0x0001ea000810043f */
[----:B------:R-:W-:-:S13]  /*41f0*/  PLOP3.LUT P0, PT, PT, PT, UP0, 0x80, 0x0 ;  /* 0x000000000000781c */ /* 0x000fda0003f0f008 */
[----:B0-----:R-:W-:Y:S05]  /*4200*/  @P0 BRA `(.L_x_31) ;  /* 0x0000000000040947 */ /* 0x001fea0003800000 */
[----:B------:R-:W-:Y:S01]  /*4210*/  BPT.TRAP 0x1 ;  /* 0x000000040000795c */ /* 0x000fe20000300000 */
.L_x_31:
[----:B------:R-:W-:Y:S01]  /*4220*/  UIADD3 UR18, UR18, 0x1, URZ ;  /* 0x0000000112127890 */ /* 0x000fe2000fffe03f */
[C---:B------:R-:W-:Y:S01]  /*4230*/  ISETP.GT.AND P0, PT, R228.reuse, 0x1, PT ;  /* 0x00000001e400780c */ /* 0x040fe20003f04270 */
[----:B------:R-:W-:Y:S01]  /*4240*/  UIADD3 UR23, UR23, 0x1, URZ ;  /* 0x0000000117177890 */ /* 0x000fe2000fffe03f */
[----:B------:R-:W-:Y:S01]  /*4250*/  VIADD R228, R228, 0xffffffff ;  /* 0xffffffffe4e47836 */ /* 0x000fe20000000000 */
[----:B------:R-:W-:Y:S02]  /*4260*/  UISETP.NE.AND UP0, UPT, UR18, 0x9, UPT ;  /* 0x000000091200788c */ /* 0x000fe4000bf05270 */
[----:B------:R-:W-:Y:S02]  /*4270*/  UISETP.NE.AND UP1, UPT, UR23, 0x9, UPT ;  /* 0x000000091700788c */ /* 0x000fe4000bf25270 */
[----:B------:R-:W-:Y:S02]  /*4280*/  USEL UR8, URZ, 0x1, UP0 ;  /* 0x000000013f087887 */ /* 0x000fe40008000000 */
[----:B------:R-:W-:-:S02]  /*4290*/  USEL UR18, UR18, URZ, UP0 ;  /* 0x0000003f12127287 */ /* 0x000fc40008000000 */
[----:B------:R-:W-:Y:S02]  /*42a0*/  USEL UR23, UR23, URZ, UP1 ;  /* 0x0000003f17177287 */ /* 0x000fe40008800000 */
[----:B------:R-:W-:Y:S01]  /*42b0*/  LOP3.LUT R227, R227, UR8, RZ, 0x3c, !PT ;  /* 0x00000008e3e37c12 */ /* 0x000fe2000f8e3cff */
[----:B------:R-:W-:Y:S01]  /*42c0*/  UMOV UR8, 0x1 ;  /* 0x0000000100087882 */ /* 0x000fe20000000000 */
[----:B------:R-:W-:Y:S08]  /*42d0*/  @P0 BRA `(.L_x_32) ;  /* 0xffffffec00680947 */ /* 0x000ff0000383ffff */
.L_x_24:
[----:B------:R-:W-:-:S04]  /*42e0*/  UISETP.NE.AND UP0, UPT, UR6, URZ, UPT ;  /* 0x0000003f0600728c */ /* 0x000fc8000bf05270 */
[----:B------:R-:W-:-:S06]  /*42f0*/  USEL UR6, URZ, 0x1, !UP0 ;  /* 0x000000013f067887 */ /* 0x000fcc000c000000 */
[----:B------:R-:W-:-:S13]  /*4300*/  ISETP.NE.AND P0, PT, RZ, UR6, PT ;  /* 0x00000006ff007c0c */ /* 0x000fda000bf05270 */
[----:B------:R-:W-:Y:S05]  /*4310*/  @!P0 BRA `(.L_x_33) ;  /* 0x0000000c00dc8947 */ /* 0x000fea0003800000 */
[----:B------:R-:W3:Y:S04]  /*4320*/  LDL.LU R227, [R1+0x74] ;  /* 0x0000740001e37983 */ /* 0x000ee80000300800 */
[----:B---3--:R0:W-:Y:S04]  /*4330*/  STL [R1+0x90], R227 ;  /* 0x000090e301007387 */ /* 0x0081e80000100800 */
[----:B0-----:R-:W3:Y:S04]  /*4340*/  LDL.LU R227, [R1+0x70] ;  /* 0x0000700001e37983 */ /* 0x001ee80000300800 */
        /* <DEDUP_REMOVED lines=55> */
[----:B0-----:R-:W3:Y:S01]  /*46c0*/  LDL.LU R227, [R1] ;  /* 0x0000000001e37983 */ /* 0x001ee20000300800 */
[----:B------:R-:W-:-:S02]  /*46d0*/  WARPGROUP.DEPBAR.LE gsb0, 0x0 ;  /* 0x00008000000079c5 */ /* 0x000fc40000010000 */
[----:B------:R-:W-:Y:S01]  /*46e0*/  FADD R226, R24, R226 ;  /* 0x000000e218e27221 */ /* 0x000fe20000000000 */
        /* <DEDUP_REMOVED lines=95> */
[----:B-----5:R-:W-:Y:S01]  /*4ce0*/  FADD R2, R120, R2 ;  /* 0x0000000278027221 */ /* 0x020fe20000000000 */
[----:B------:R-:W-:Y:S01]  /*4cf0*/  FADD R0, R121, R0 ;  /* 0x0000000079007221 */ /* 0x000fe20000000000 */
[----:B---3--:R-:W-:-:S05]  /*4d00*/  FADD R227, R122, R227 ;  /* 0x000000e37ae37221 */ /* 0x008fca0000000000 */
[----:B------:R0:W-:Y:S04]  /*4d10*/  STL [R1], R227 ;  /* 0x000000e301007387 */ /* 0x0001e80000100800 */
[----:B0-----:R-:W3:Y:S02]  /*4d20*/  LDL.LU R227, [R1+0x100] ;  /* 0x0001000001e37983 */ /* 0x001ee40000300800 */
[----:B---3--:R-:W-:-:S05]  /*4d30*/  FADD R227, R123, R227 ;  /* 0x000000e37be37221 */ /* 0x008fca0000000000 */
[----:B------:R0:W-:Y:S04]  /*4d40*/  STL [R1+0x4], R227 ;  /* 0x000004e301007387 */ /* 0x0001e80000100800 */
        /* <DEDUP_REMOVED lines=83> */
[----:B------:R0:W-:Y:S02]  /*5280*/  STL [R1+0x74], R227 ;  /* 0x000074e301007387 */ /* 0x0001e40000100800 */
.L_x_33:
[----:B------:R-:W-:Y:S02]  /*5290*/  WARPGROUP.DEPBAR.LE gsb0, 0x0 ;  /* 0x00008000000079c5 */ /* 0x000fe40000010000 */
[----:B------:R-:W3:Y:S02]  /*52a0*/  LDC R24, c[0x0][0x28c] ;  /* 0x0000a300ff187b82 */ /* 0x000ee40000000800 */
[----:B---3--:R-:W-:-:S13]  /*52b0*/  ISETP.GE.AND P0, PT, R24, 0x1, PT ;  /* 0x000000011800780c */ /* 0x008fda0003f06270 */
[----:B------:R-:W-:Y:S05]  /*52c0*/  @!P0 BRA `(.L_x_34) ;  /* 0x0000000000648947 */ /* 0x000fea0003800000 */
[----:B------:R-:W-:-:S06]  /*52d0*/  UISETP.NE.AND UP0, UPT, UR21, 0x3, UPT ;  /* 0x000000031500788c */ /* 0x000fcc000bf05270 */
[----:B------:R-:W-:-:S13]  /*52e0*/  PLOP3.LUT P0, PT, PT, PT, UP0, 0x80, 0x0 ;  /* 0x000000000000781c */ /* 0x000fda0003f0f008 */
[----:B------:R-:W-:Y:S05]  /*52f0*/  @!P0 BRA `(.L_x_35) ;  /* 0x0000000000048947 */ /* 0x000fea0003800000 */
[----:B------:R-:W-:Y:S01]  /*5300*/  BPT.TRAP 0x1 ;  /* 0x000000040000795c */ /* 0x000fe20000300000 */
.L_x_35:
[----:B0-----:R-:W3:Y:S01]  /*5310*/  LDL R227, [R1+0x78] ;  /* 0x0000780001e37983 */ /* 0x001ee20000100800 */
[----:B------:R-:W-:Y:S01]  /*5320*/  BSSY B0, `(.L_x_36) ;  /* 0x000000f000007945 */ /* 0x000fe20003800000 */
[----:B---3--:R-:W-:-:S13]  /*5330*/  ISETP.NE.AND P0, PT, R227, RZ, PT ;  /* 0x000000ffe300720c */ /* 0x008fda0003f05270 */
[----:B------:R-:W-:Y:S05]  /*5340*/  @!P0 BRA `(.L_x_37) ;  /* 0x0000000000308947 */ /* 0x000fea0003800000 */
[----:B------:R-:W3:Y:S01]  /*5350*/  LDL R227, [R1+0x7c] ;  /* 0x00007c0001e37983 */ /* 0x000ee20000100800 */
[----:B------:R-:W-:-:S04]  /*5360*/  UISETP.LT.AND UP0, UPT, UR12, 0x1, UPT ;  /* 0x000000010c00788c */ /* 0x000fc8000bf01270 */
[----:B------:R-:W-:-:S04]  /*5370*/  USEL UR8, UR12, 0x1, UP0 ;  /* 0x000000010c087887 */ /* 0x000fc80008000000 */
[----:B------:R-:W-:-:S04]  /*5380*/  UIADD3 UR8, UR5, UR12, -UR8 ;  /* 0x0000000c05087290 */ /* 0x000fc8000fffe808 */
[----:B------:R-:W-:-:S04]  /*5390*/  UIMAD.WIDE.U32 UR6, UR8, 0x38e38e39, URZ ;  /* 0x38e38e39080678a5 */ /* 0x000fc8000f8e003f */
[----:B------:R-:W-:-:S04]  /*53a0*/  USHF.R.U32.HI UR6, URZ, 0x1, UR7 ;  /* 0x000000013f067899 */ /* 0x000fc80008011607 */
[----:B------:R-:W-:-:S04]  /*53b0*/  UIMAD UR8, UR6, -0x9, UR8 ;  /* 0xfffffff7060878a4 */ /* 0x000fc8000f8e0208 */
[----:B------:R-:W-:-:S04]  /*53c0*/  ULEA UR8, UR8, UR14, 0x3 ;  /* 0x0000000e08087291 */ /* 0x000fc8000f8e183f */
[----:B------:R-:W-:-:S06]  /*53d0*/  UIADD3 UR8, UR8, 0x48, URZ ;  /* 0x0000004808087890 */ /* 0x000fcc000fffe03f */
[----:B------:R-:W-:-:S05]  /*53e0*/  IMAD.U32 R24, RZ, RZ, UR8 ;  /* 0x00000008ff187e24 */ /* 0x000fca000f8e00ff */
[----:B---3--:R-:W-:-:S04]  /*53f0*/  PRMT R24, R227, 0x654, R24 ;  /* 0x00000654e3187816 */ /* 0x008fc80000000018 */
[----:B------:R0:W-:Y:S03]  /*5400*/  SYNCS.ARRIVE.TRANS64.RED.A1T0 RZ, [R24+URZ], RZ ;  /* 0x000000ff18ff79a7 */ /* 0x0001e6000810043f */
.L_x_37:
[----:B------:R-:W-:Y:S05]  /*5410*/  BSYNC B0 ;  /* 0x0000000000007941 */ /* 0x000fea0003800000 */
.L_x_36:
[----:B------:R-:W-:-:S06]  /*5420*/  UISETP.GT.U32.AND UP0, UPT, UR13, 0x1, UPT ;  /* 0x000000010d00788c */ /* 0x000fcc000bf04070 */
[----:B------:R-:W-:-:S13]  /*5430*/  PLOP3.LUT P0, PT, PT, PT, UP0, 0x80, 0x0 ;  /* 0x000000000000781c */ /* 0x000fda0003f0f008 */
[----:B------:R-:W-:Y:S05]  /*5440*/  @P0 BRA `(.L_x_34) ;  /* 0x0000000000040947 */ /* 0x000fea0003800000 */
[----:B------:R-:W-:Y:S01]  /*5450*/  BPT.TRAP 0x1 ;  /* 0x000000040000795c */ /* 0x000fe20000300000 */
.L_x_34:
[----:B-----5:R3:W-:Y:S01]  /*5460*/  STL [R1+0x94], R2 ;  /* 0x0000940201007387 */ /* 0x0207e20000100800 */
[----:B------:R-:W4:Y:S01]  /*5470*/  LDC R28, c[0x0][0x288] ;  /* 0x0000a200ff1c7b82 */ /* 0x000f220000000800 */
[----:B------:R-:W-:Y:S02]  /*5480*/  UIADD3 UR9, UR12, UR5, URZ ;  /* 0x000000050c097290 */ /* 0x000fe4000fffe03f */
[----:B------:R0:W-:Y:S01]  /*5490*/  STL [R1+0x90], R0 ;  /* 0x0000900001007387 */ /* 0x0001e20000100800 */
[----:B------:R-:W-:Y:S01]  /*54a0*/  USHF.R.S32.HI UR10, URZ, 0x1f, UR22 ;  /* 0x0000001f3f0a7899 */ /* 0x000fe20008011416 */
[----:B------:R-:W-:Y:S01]  /*54b0*/  ULDC.64 UR14, c[0x0][0x5d0] ;  /* 0x00017400000e7ab9 */ /* 0x000fe20000000a00 */
[----:B------:R-:W-:Y:S01]  /*54c0*/  ULDC UR11, c[0x0][0x284] ;  /* 0x0000a100000b7ab9 */ /* 0x000fe20000000800 */
[----:B---3--:R-:W3:Y:S01]  /*54d0*/  S2R R2, SR_TID.X ;  /* 0x0000000000027919 */ /* 0x008ee20000002100 */
[----:B0-----:R-:W2:Y:S04]  /*54e0*/  LDL.LU R0, [R1+0x88] ;  /* 0x0000880001007983 */ /* 0x001ea80000300800 */
[----:B------:R-:W4:Y:S01]  /*54f0*/  LDL.LU R227, [R1+0x8c] ;  /* 0x00008c0001e37983 */ /* 0x000f220000300800 */
[----:B------:R-:W-:-:S02]  /*5500*/  UISETP.GT.U32.AND UP0, UPT, UR9, 0x8, UPT ;  /* 0x000000080900788c */ /* 0x000fc4000bf04070 */
[----:B------:R-:W-:Y:S01]  /*5510*/  UISETP.GE.U32.AND UP1, UPT, UR12, 0x9, UPT ;  /* 0x000000090c00788c */ /* 0x000fe2000bf26070 */
[--C-:B---3--:R-:W-:Y:S02]  /*5520*/  SHF.R.U32.HI R24, RZ, 0x2, R2.reuse ;  /* 0x00000002ff187819 */ /* 0x108fe40000011602 */
[----:B------:R-:W-:Y:S02]  /*5530*/  LOP3.LUT R26, R2, 0x60, RZ, 0xc0, !PT ;  /* 0x00000060021a7812 */ /* 0x000fe400078ec0ff */
[----:B------:R-:W-:Y:S02]  /*5540*/  SHF.R.U32.HI R27, RZ, 0x7, R2 ;  /* 0x00000007ff1b7819 */ /* 0x000fe40000011602 */
[----:B------:R-:W-:Y:S02]  /*5550*/  LOP3.LUT R25, R24, 0x7, RZ, 0xc0, !PT ;  /* 0x0000000718197812 */ /* 0x000fe400078ec0ff */
[----:B------:R-:W-:Y:S02]  /*5560*/  SHF.R.U32.HI R26, RZ, 0x1, R26 ;  /* 0x00000001ff1a7819 */ /* 0x000fe4000001161a */
[----:B------:R-:W-:-:S02]  /*5570*/  LOP3.LUT R24, R27, 0x1, RZ, 0xc0, !PT ;  /* 0x000000011b187812 */ /* 0x000fc400078ec0ff */
[----:B------:R-:W-:-:S03]  /*5580*/  IADD3 R29, RZ, -R26, -R25 ;  /* 0x8000001aff1d7210 */ /* 0x000fc60007ffe819 */
[C---:B------:R-:W-:Y:S02]  /*5590*/  IMAD.SHL.U32 R30, R24.reuse, 0x40, RZ ;  /* 0x00000040181e7824 */ /* 0x040fe400078e00ff */
[----:B------:R-:W-:Y:S02]  /*55a0*/  IMAD R29, R24, -0x40, R29 ;  /* 0xffffffc0181d7824 */ /* 0x000fe400078e021d */
[----:B------:R-:W-:Y:S01]  /*55b0*/  IMAD.SHL.U32 R24, R2, 0x2, RZ ;  /* 0x0000000202187824 */ /* 0x000fe200078e00ff */
[----:B------:R-:W-:-:S04]  /*55c0*/  LOP3.LUT R27, R30, 0x40, R25, 0xe2, !PT ;  /* 0x000000401e1b7812 */ /* 0x000fc800078ee219 */
[----:B------:R-:W-:Y:S02]  /*55d0*/  LOP3.LUT R30, R24, 0x6, RZ, 0xc0, !PT ;  /* 0x00000006181e7812 */ /* 0x000fe400078ec0ff */
[----:B------:R-:W-:Y:S02]  /*55e0*/  LOP3.LUT R24, R2, 0x3, RZ, 0xc0, !PT ;  /* 0x0000000302187812 */ /* 0x000fe400078ec0ff */
[----:B------:R0:W5:Y:S01]  /*55f0*/  LDL.LU R2, [R1+0x94] ;  /* 0x0000940001027983 */ /* 0x0001620000300800 */
[----:B------:R-:W-:Y:S01]  /*5600*/  UIMAD.WIDE.U32 UR6, UR9, 0x38e38e39, URZ ;  /* 0x38e38e39090678a5 */ /* 0x000fe2000f8e003f */
[----:B--2---:R-:W-:Y:S01]  /*5610*/  PRMT R30, R30, 0x6540, R0 ;  /* 0x000065401e1e7816 */ /* 0x004fe20000000000 */
[----:B------:R-:W-:Y:S02]  /*5620*/  IMAD.SHL.U32 R35, R0, 0x100, RZ ;  /* 0x0000010000237824 */ /* 0x000fe400078e00ff */
[----:B------:R0:W5:Y:S01]  /*5630*/  LDL.LU R0, [R1+0x90] ;  /* 0x0000900001007983 */ /* 0x0001620000300800 */
[----:B----4-:R-:W-:Y:S01]  /*5640*/  IMAD R34, R24, -0x2, R28 ;  /* 0xfffffffe18227824 */ /* 0x010fe200078e021c */
[----:B------:R-:W-:Y:S01]  /*5650*/  UIMAD UR5, UR10, UR14, URZ ;  /* 0x0000000e0a0572a4 */ /* 0x000fe2000f8e023f */
[----:B------:R-:W-:Y:S01]  /*5660*/  ISETP.GE.AND P0, PT, R35, R28, PT ;  /* 0x0000001c2300720c */ /* 0x000fe20003f06270 */
[C---:B------:R-:W-:Y:S01]  /*5670*/  IMAD.SHL.U32 R28, R227.reuse, 0x80, RZ ;  /* 0x00000080e31c7824 */ /* 0x040fe200078e00ff */
[----:B------:R-:W-:Y:S01]  /*5680*/  UISETP.LT.U32.AND UP0, UPT, UR12, 0x9, UP0 ;  /* 0x000000090c00788c */ /* 0x000fe20008701070 */
[--C-:B------:R-:W-:Y:S01]  /*5690*/  SHF.R.S32.HI R31, RZ, 0x1f, R30.reuse ;  /* 0x0000001fff1f7819 */ /* 0x100fe2000001141e */
[----:B------:R-:W-:Y:S01]  /*56a0*/  UIMAD UR8, UR22, UR15, UR5 ;  /* 0x0000000f160872a4 */ /* 0x000fe2000f8e0205 */
[----:B------:R-:W-:Y:S01]  /*56b0*/  IMAD.U32 R25, RZ, RZ, UR14 ;  /* 0x0000000eff197e24 */ /* 0x000fe2000f8e00ff */
[C---:B------:R-:W-:Y:S01]  /*56c0*/  ISETP.GE.OR P0, PT, R28.reuse, UR11, P0 ;  /* 0x0000000b1c007c0c */ /* 0x040fe20008706670 */
[----:B------:R-:W-:Y:S01]  /*56d0*/  USEL UR5, URZ, 0x1, !UP0 ;  /* 0x000000013f057887 */ /* 0x000fe2000c000000 */
[----:B------:R-:W-:Y:S01]  /*56e0*/  IMAD.WIDE R32, R227, 0x80, RZ ;  /* 0x00000080e3207825 */ /* 0x000fe200078e02ff */
[----:B------:R-:W-:Y:S01]  /*56f0*/  USHF.R.U32.HI UR6, URZ, 0x1, UR7 ;  /* 0x000000013f067899 */ /* 0x000fe20008011607 */
[----:B------:R-:W-:Y:S01]  /*5700*/  IADD3 R38, -R28, UR11, R29 ;  /* 0x0000000b1c267c10 */ /* 0x000fe2000fffe11d */
[----:B------:R-:W-:Y:S01]  /*5710*/  ULOP3.LUT UR4, UR4, UR5, URZ, 0x3c, !UPT ;  /* 0x0000000504047292 */ /* 0x000fe2000f8e3c3f */
[----:B------:R-:W-:Y:S01]  /*5720*/  IMAD.WIDE.U32 R24, R25, UR22, R30 ;  /* 0x0000001619187c25 */ /* 0x000fe2000f8e001e */
[----:B------:R-:W-:Y:S01]  /*5730*/  UIMAD UR5, UR6, -0x9, UR9 ;  /* 0xfffffff7060578a4 */ /* 0x000fe2000f8e0209 */
[----:B------:R-:W-:Y:S01]  /*5740*/  LOP3.LUT R39, R32, R27, R26, 0xfe, !PT ;  /* 0x0000001b20277212 */ /* 0x000fe200078efe1a */
[----:B------:R-:W-:Y:S01]  /*5750*/  @UP1 ULOP3.LUT UR4, UR4, 0x1, UR6, 0x78, !UPT ;  /* 0x0000000104041892 */ /* 0x000fe2000f8e7806 */
[----:B------:R-:W-:-:S02]  /*5760*/  VIADD R25, R25, UR8 ;  /* 0x0000000819197c36 */ /* 0x000fc40008000000 */
[----:B------:R-:W-:Y:S02]  /*5770*/  IMAD.IADD R35, R34, 0x1, -R35 ;  /* 0x0000000122237824 */ /* 0x000fe400078e0a23 */
[----:B------:R-:W-:Y:S01]  /*5780*/  IMAD.MOV.U32 R34, RZ, RZ, -0x1 ;  /* 0xffffffffff227424 */ /* 0x000fe200078e00ff */
[----:B0-----:R-:W-:Y:S06]  /*5790*/  @P0 BRA `(.L_x_38) ;  /* 0x0000008c00980947 */ /* 0x001fec0003800000 */
[----:B------:R-:W0:Y:S01]  /*57a0*/  LDC.64 R28, c[0x0][0x5c8] ;  /* 0x00017200ff1c7b82 */ /* 0x000e220000000a00 */
[----:B------:R-:W-:Y:S01]  /*57b0*/  ULDC.64 UR6, c[0x0][0x5c0] ;  /* 0x0001700000067ab9 */ /* 0x000fe20000000a00 */
[----:B------:R-:W-:Y:S01]  /*57c0*/  BSSY B0, `(.L_x_38) ;  /* 0x00008e3000007945 */ /* 0x000fe20003800000 */
[-C--:B0-----:R-:W-:Y:S02]  /*57d0*/  IMAD R26, R33, R28.reuse, RZ ;  /* 0x0000001c211a7224 */ /* 0x081fe400078e02ff */
[----:B------:R-:W-:-:S04]  /*57e0*/  IMAD.WIDE.U32 R24, R39, R28, R24 ;  /* 0x0000001c27187225 */ /* 0x000fc800078e0018 */
[----:B------:R-:W-:Y:S01]  /*57f0*/  IMAD R27, R39, R29, R26 ;  /* 0x0000001d271b7224 */ /* 0x000fe200078e021a */
[----:B------:R-:W-:Y:S02]  /*5800*/  LEA R26, P0, R28, R24, 0x3 ;  /* 0x000000181c1a7211 */ /* 0x000fe400078018ff */
[----:B------:R-:W-:Y:S01]  /*5810*/  IADD3 R24, P1, R24, UR6, RZ ;  /* 0x0000000618187c10 */ /* 0x000fe2000ff3e0ff */
[----:B------:R-:W-:Y:S01]  /*5820*/  IMAD.IADD R27, R25, 0x1, R27 ;  /* 0x00000001191b7824 */ /* 0x000fe200078e021b */
[----:B------:R-:W-:-:S04]  /*5830*/  IADD3 R26, P3, R26, UR6, RZ ;  /* 0x000000061a1a7c10 */ /* 0x000fc8000ff7e0ff */
[----:B------:R-:W-:Y:S02]  /*5840*/  LEA.HI.X R28, R28, R27, R29, 0x3, P0 ;  /* 0x0000001b1c1c7211 */ /* 0x000fe400000f1c1d */
[----:B------:R-:W-:Y:S02]  /*5850*/  FSETP.NEU.AND P0, PT, RZ, UR19, PT ;  /* 0x00000013ff007c0b */ /* 0x000fe4000bf0d000 */
[----:B------:R-:W-:Y:S02]  /*5860*/  IADD3.X R25, R27, UR7, RZ, P1, !PT ;  /* 0x000000071b197c10 */ /* 0x000fe40008ffe4ff */
[----:B------:R-:W-:-:S09]  /*5870*/  IADD3.X R27, R28, UR7, RZ, P3, !PT ;  /* 0x000000071c1b7c10 */ /* 0x000fd20009ffe4ff */
[----:B------:R-:W-:Y:S05]  /*5880*/  @!P0 BRA `(.L_x_39) ;  /* 0x0000006800d88947 */ /* 0x000fea0003800000 */
[----:B------:R-:W-:Y:S01]  /*5890*/  ULDC.64 UR8, c[0x0][0x5b8] ;  /* 0x00016e0000087ab9 */ /* 0x000fe20000000a00 */
[----:B------:R-:W-:Y:S01]  /*58a0*/  ISETP.GE.AND P0, PT, R38, 0x1, PT ;  /* 0x000000012600780c */ /* 0x000fe20003f06270 */
[----:B------:R-:W-:Y:S02]  /*58b0*/  UIMAD UR6, UR10, UR8, URZ ;  /* 0x000000080a0672a4 */ /* 0x000fe4000f8e023f */
[----:B------:R-:W-:Y:S01]  /*58c0*/  IMAD.U32 R29, RZ, RZ, UR8 ;  /* 0x00000008ff1d7e24 */ /* 0x000fe2000f8e00ff */
[----:B------:R-:W-:Y:S01]  /*58d0*/  BSSY B1, `(.L_x_40) ;  /* 0x000000f000017945 */ /* 0x000fe20003800000 */
[----:B------:R-:W-:Y:S01]  /*58e0*/  ISETP.LT.OR P4, PT, R35, 0x1, !P0 ;  /* 0x000000012300780c */ /* 0x000fe20004781670 */
[----:B------:R-:W-:Y:S02]  /*58f0*/  UIMAD UR6, UR22, UR9, UR6 ;  /* 0x00000009160672a4 */ /* 0x000fe4000f8e0206 */
[----:B------:R-:W-:Y:S01]  /*5900*/  IMAD.WIDE.U32 R30, R29, UR22, R30 ;  /* 0x000000161d1e7c25 */ /* 0x000fe2000f8e001e */
[----:B------:R-:W-:-:S03]  /*5910*/  ULDC.64 UR8, c[0x0][0x5a8] ;  /* 0x00016a0000087ab9 */ /* 0x000fc60000000a00 */
[----:B------:R-:W-:Y:S01]  /*5920*/  VIADD R31, R31, UR6 ;  /* 0x000000061f1f7c36 */ /* 0x000fe20008000000 */
[----:B------:R-:W-:Y:S02]  /*5930*/  ULDC.64 UR6, c[0x0][0x5b0] ;  /* 0x00016c0000067ab9 */ /* 0x000fe40000000a00 */
[----:B------:R-:W-:Y:S02]  /*5940*/  IMAD R36, R33, UR6, RZ ;  /* 0x0000000621247c24 */ /* 0x000fe4000f8e02ff */
[----:B------:R-:W-:-:S04]  /*5950*/  IMAD.WIDE.U32 R28, R39, UR6, R30 ;  /* 0x00000006271c7c25 */ /* 0x000fc8000f8e001e */
[--C-:B------:R-:W-:Y:S01]  /*5960*/  IMAD R37, R39, UR7, R36.reuse ;  /* 0x0000000727257c24 */ /* 0x100fe2000f8e0224 */
[----:B------:R-:W-:Y:S02]  /*5970*/  IADD3 R28, P1, R28, UR8, RZ ;  /* 0x000000081c1c7c10 */ /* 0x000fe4000ff3e0ff */
[----:B------:R-:W-:Y:S02]  /*5980*/  PRMT R36, RZ, 0x7610, R36 ;  /* 0x00007610ff247816 */ /* 0x000fe40000000024 */
[----:B------:R-:W-:Y:S01]  /*5990*/  IADD3.X R29, R29, UR9, R37, P1, !PT ;  /* 0x000000091d1d7c10 */ /* 0x000fe20008ffe425 */
[----:B------:R-:W-:Y:S08]  /*59a0*/  @P4 BRA `(.L_x_41) ;  /* 0x0000000000044947 */ /* 0x000ff00003800000 */
[----:B------:R0:W5:Y:S02]  /*59b0*/  LDG.E.U8 R36, desc[UR16][R28.64] ;  /* 0x000000101c247981 */ /* 0x000164000c1e1100 */
.L_x_41:
[----:B------:R-:W-:Y:S05]  /*59c0*/  BSYNC B1 ;  /* 0x0000000000017941 */ /* 0x000fea0003800000 */
.L_x_40:
[----:B-----5:R-:W-:Y:S01]  /*59d0*/  LOP3.LUT R36, R36, 0xff, RZ, 0xc0, !PT ;  /* 0x000000ff24247812 */ /* 0x020fe200078ec0ff */
[----:B------:R-:W-:Y:S01]  /*59e0*/  BSSY B1, `(.L_x_42) ;  /* 0x000000b000017945 */ /* 0x000fe20003800000 */
[----:B------:R-:W-:Y:S02]  /*59f0*/  ISETP.LT.OR P3, PT, R35, 0x2, !P0 ;  /* 0x000000022300780c */ /* 0x000fe40004761670 */
[----:B------:R-:W-:-:S05]  /*5a00*/  F2FP.F16.E4M3.UNPACK_B R36, R36 ;  /* 0x00000024ff24723e */ /* 0x000fca00020006ff */
[----:B------:R-:W-:-:S05]  /*5a10*/  HADD2.F32 R36, -RZ, R36.H0_H0 ;  /* 0x20000024ff247230 */ /* 0x000fca0000004100 */
[----:B------:R-:W-:Y:S01]  /*5a20*/  FMUL R37, R36, UR19 ;  /* 0x0000001324257c20 */ /* 0x000fe20008400000 */
[----:B------:R-:W-:-:S03]  /*5a30*/  PRMT R36, RZ, 0x7610, R36 ;  /* 0x00007610ff247816 */ /* 0x000fc60000000024 */
[----:B------:R-:W-:-:S05]  /*5a40*/  FFMA R37, R226, UR20, R37 ;  /* 0x00000014e2257c23 */ /* 0x000fca0008000025 */
[----:B------:R-:W-:-:S05]  /*5a50*/  F2FP.SATFINITE.E4M3.F32.PACK_AB_MERGE_C R37, RZ, R37, RZ ;  /* 0x00000025ff25723e */ /* 0x000fca00048070ff */
[----:B------:R2:W-:Y:S01]  /*5a60*/  @!P4 STG.E.U8 desc[UR16][R24.64], R37 ;  /* 0x000000251800c986 */ /* 0x0005e2000c101110 */
[----:B------:R-:W-:Y:S05]  /*5a70*/  @P3 BRA `(.L_x_43) ;  /* 0x0000000000043947 */ /* 0x000fea0003800000 */
[----:B------:R3:W5:Y:S02]  /*5a80*/  LDG.E.U8 R36, desc[UR16][R28.64+0x1] ;  /* 0x000001101c247981 */ /* 0x000764000c1e1100 */
.L_x_43:
[----:B------:R-:W-:Y:S05]  /*5a90*/  BSYNC B1 ;  /* 0x0000000000017941 */ /* 0x000fea0003800000 */
.L_x_42:
[----:B-----5:R-:W-:Y:S01]  /*5aa0*/  LOP3.LUT R36, R36, 0xff, RZ, 0xc0, !PT ;  /* 0x000000ff24247812 */ /* 0x020fe200078ec0ff */
[----:B------:R-:W-:Y:S01]  /*5ab0*/  BSSY B1, `(.L_x_44) ;  /* 0x0000013000017945 */ /* 0x000fe20003800000 */
[----:B--2---:R-:W-:Y:S02]  /*5ac0*/  IADD3 R37, P1, R39, 0x8, RZ ;  /* 0x0000000827257810 */ /* 0x004fe40007f3e0ff */
[----:B------:R-:W-:-:S03]  /*5ad0*/  F2FP.F16.E4M3.UNPACK_B R36, R36 ;  /* 0x00000024ff24723e */ /* 0x000fc600020006ff */
[----:B------:R-:W-:Y:S01]  /*5ae0*/  IMAD.X R32, RZ, RZ, R33, P1 ;  /* 0x000000ffff207224 */ /* 0x000fe200008e0621 */
[----:B------:R-:W-:Y:S01]  /*5af0*/  ISETP.GE.AND P1, PT, R38, 0x9, PT ;  /* 0x000000092600780c */ /* 0x000fe20003f26270 */
[----:B------:R-:W-:Y:S02]  /*5b00*/  HADD2.F32 R36, -RZ, R36.H0_H0 ;  /* 0x20000024ff247230 */ /* 0x000fe40000004100 */
[----:B------:R-:W-:Y:S01]  /*5b10*/  IMAD R32, R32, UR6, RZ ;  /* 0x0000000620207c24 */ /* 0x000fe2000f8e02ff */
[----:B------:R-:W-:Y:S01]  /*5b20*/  ISETP.LT.OR P5, PT, R35, 0x1, !P1 ;  /* 0x000000012300780c */ /* 0x000fe20004fa1670 */
[----:B------:R-:W-:-:S04]  /*5b30*/  IMAD.WIDE.U32 R30, R37, UR6, R30 ;  /* 0x00000006251e7c25 */ /* 0x000fc8000f8e001e */
[----:B------:R-:W-:Y:S01]  /*5b40*/  FMUL R36, R36, UR19 ;  /* 0x0000001324247c20 */ /* 0x000fe20008400000 */
[----:B------:R-:W-:-:S03]  /*5b50*/  IMAD R37, R37, UR7, R32 ;  /* 0x0000000725257c24 */ /* 0x000fc6000f8e0220 */
[----:B------:R-:W-:Y:S01]  /*5b60*/  FFMA R36, R225, UR20, R36 ;  /* 0x00000014e1247c23 */ /* 0x000fe20008000024 */
[----:B------:R-:W-:Y:S02]  /*5b70*/  IADD3 R30, P4, R30, UR8, RZ ;  /* 0x000000081e1e7c10 */ /* 0x000fe4000ff9e0ff */
[----:B------:R-:W-:Y:S02]  /*5b80*/  PRMT R32, RZ, 0x7610, R32 ;  /* 0x00007610ff207816 */ /* 0x000fe40000000020 */
[----:B------:R-:W-:Y:S02]  /*5b90*/  F2FP.SATFINITE.E4M3.F32.PACK_AB_MERGE_C R33, RZ, R36, RZ ;  /* 0x00000024ff21723e */ /* 0x000fe400048070ff */
[----:B------:R-:W-:-:S03]  /*5ba0*/  IADD3.X R31, R31, UR9, R37, P4, !PT ;  /* 0x000000091f1f7c10 */ /* 0x000fc6000a7fe425 */
[----:B------:R2:W-:Y:S01]  /*5bb0*/  @!P3 STG.E.U8 desc[UR16][R24.64+0x1], R33 ;  /* 0x000001211800b986 */ /* 0x0005e2000c101110 */
[----:B------:R-:W-:Y:S05]  /*5bc0*/  @P5 BRA `(.L_x_45) ;  /* 0x0000000000045947 */ /* 0x000fea0003800000 */
[----:B------:R4:W5:Y:S02]  /*5bd0*/  LDG.E.U8 R32, desc[UR16][R30.64] ;  /* 0x000000101e207981 */ /* 0x000964000c1e1100 */
.L_x_45:
[----:B------:R-:W-:Y:S05]  /*5be0*/  BSYNC B1 ;  /* 0x0000000000017941 */ /* 0x000fea0003800000 */
.L_x_44:
[----:B-----5:R-:W-:Y:S01]  /*5bf0*/  LOP3.LUT R32, R32, 0xff, RZ, 0xc0, !PT ;  /* 0x000000ff20207812 */ /* 0x020fe200078ec0ff */
[----:B------:R-:W-:Y:S01]  /*5c00*/  BSSY B1, `(.L_x_46) ;  /* 0x000000b000017945 */ /* 0x000fe20003800000 */
[----:B------:R-:W-:Y:S02]  /*5c10*/  ISETP.LT.OR P3, PT, R35, 0x2, !P1 ;  /* 0x000000022300780c */ /* 0x000fe40004f61670 */
[----:B------:R-:W-:-:S05]  /*5c20*/  F2FP.F16.E4M3.UNPACK_B R32, R32 ;  /* 0x00000020ff20723e */ /* 0x000fca00020006ff */
[----:B------:R-:W-:-:S05]  /*5c30*/  HADD2.F32 R32, -RZ, R32.H0_H0 ;  /* 0x20000020ff207230 */ /* 0x000fca0000004100 */
[----:B--2---:R-:W-:Y:S01]  /*5c40*/  FMUL R33, R32, UR19 ;  /* 0x0000001320217c20 */ /* 0x004fe20008400000 */
[----:B------:R-:W-:-:S03]  /*5c50*/  PRMT R32, RZ, 0x7610, R32 ;  /* 0x00007610ff207816 */ /* 0x000fc60000000020 */
[----:B------:R-:W-:-:S05]  /*5c60*/  FFMA R33, R224, UR20, R33 ;  /* 0x00000014e0217c23 */ /* 0x000fca0008000021 */
[----:B------:R-:W-:-:S05]  /*5c70*/  F2FP.SATFINITE.E4M3.F32.PACK_AB_MERGE_C R33, RZ, R33, RZ ;  /* 0x00000021ff21723e */ /* 0x000fca00048070ff */
[----:B------:R2:W-:Y:S01]  /*5c80*/  @!P5 STG.E.U8 desc[UR16][R26.64], R33 ;  /* 0x000000211a00d986 */ /* 0x0005e2000c101110 */
[----:B------:R-:W-:Y:S05]  /*5c90*/  @P3 BRA `(.L_x_47) ;  /* 0x0000000000043947 */ /* 0x000fea0003800000 */
[----:B------:R0:W5:Y:S02]  /*5ca0*/  LDG.E.U8 R32, desc[UR16][R30.64+0x1] ;  /* 0x000001101e207981 */ /* 0x000164000c1e1100 */
.L_x_47:
[----:B------:R-:W-:Y:S05]  /*5cb0*/  BSYNC B1 ;  /* 0x0000000000017941 */ /* 0x000fea0003800000 */
.L_x_46:
[----:B-----5:R-:W-:Y:S01]  /*5cc0*/  LOP3.LUT R32, R32, 0xff, RZ, 0xc0, !PT ;  /* 0x000000ff20207812 */ /* 0x020fe200078ec0ff */
[----:B------:R-:W-:Y:S01]  /*5cd0*/  BSSY B1, `(.L_x_48) ;  /* 0x000000b000017945 */ /* 0x000fe20003800000 */
[----:B------:R-:W-:Y:S02]  /*5ce0*/  ISETP.LT.OR P4, PT, R35, 0x9, !P0 ;  /* 0x000000092300780c */ /* 0x000fe40004781670 */
[----:B------:R-:W-:-:S05]  /*5cf0*/  F2FP.F16.E4M3.UNPACK_B R32, R32 ;  /* 0x00000020ff20723e */ /* 0x000fca00020006ff */
[----:B------:R-:W-:-:S05]  /*5d00*/  HADD2.F32 R32, -RZ, R32.H0_H0 ;  /* 0x20000020ff207230 */ /* 0x000fca0000004100 */
[----:B------:R-:W-:-:S04]  /*5d10*/  FMUL R32, R32, UR19 ;  /* 0x0000001320207c20 */ /* 0x000fc80008400000 */
[----:B------:R-:W-:-:S05]  /*5d20*/  FFMA R32, R223, UR20, R32 ;  /* 0x00000014df207c23 */ /* 0x000fca0008000020 */
[----:B--2---:R-:W-:Y:S02]  /*5d30*/  F2FP.SATFINITE.E4M3.F32.PACK_AB_MERGE_C R33, RZ, R32, RZ ;  /* 0x00000020ff21723e */ /* 0x004fe400048070ff */
[----:B------:R-:W-:-:S03]  /*5d40*/  PRMT R32, RZ, 0x7610, R32 ;  /* 0x00007610ff207816 */ /* 0x000fc60000000020 */
[----:B------:R2:W-:Y:S01]  /*5d50*/  @!P3 STG.E.U8 desc[UR16][R26.64+0x1], R33 ;  /* 0x000001211a00b986 */ /* 0x0005e2000c101110 */
[----:B------:R-:W-:Y:S05]  /*5d60*/  @P4 BRA `(.L_x_49) ;  /* 0x0000000000044947 */ /* 0x000fea0003800000 */
[----:B------:R0:W5:Y:S02]  /*5d70*/  LDG.E.U8 R32, desc[UR16][R28.64+0x8] ;  /* 0x000008101c207981 */ /* 0x000164000c1e1100 */
.L_x_49:
[----:B------:R-:W-:Y:S05]  /*5d80*/  BSYNC B1 ;  /* 0x0000000000017941 */ /* 0x000fea0003800000 */
.L_x_48:
        /* <DEDUP_REMOVED lines=12> */
.L_x_51:
[----:B------:R-:W-:Y:S05]  /*5e50*/  BSYNC B1 ;  /* 0x0000000000017941 */ /* 0x000fea0003800000 */
.L_x_50:
        /* <DEDUP_REMOVED lines=12> */
.L_x_53:
[----:B------:R-:W-:Y:S05]  /*5f20*/  BSYNC B1 ;  /* 0x0000000000017941 */ /* 0x000fea0003800000 */
.L_x_52:
        /* <DEDUP_REMOVED lines=12> */
.L_x_55:
[----:B------:R-:W-:Y:S05]  /*5ff0*/  BSYNC B1 ;  /* 0x0000000000017941 */ /* 0x000fea0003800000 */
.L_x_54:
        /* <DEDUP_REMOVED lines=12> */
.L_x_57:
[----:B------:R-:W-:Y:S05]  /*60c0*/  BSYNC B1 ;  /* 0x0000000000017941 */ /* 0x000fea0003800000 */
.L_x_56:
        /* <DEDUP_REMOVED lines=12> */
.L_x_59:
[----:B------:R-:W-:Y:S05]  /*6190*/  BSYNC B1 ;  /* 0x0000000000017941 */ /* 0x000fea0003800000 */
.L_x_58:
        /* <DEDUP_REMOVED lines=12> */
.L_x_61:
[----:B------:R-:W-:Y:S05]  /*6260*/  BSYNC B1 ;  /* 0x0000000000017941 */ /* 0x000fea0003800000 */
.L_x_60:
        /* <DEDUP_REMOVED lines=12> */
.L_x_63:
[----:B------:R-:W-:Y:S05]  /*6330*/  BSYNC B1 ;  /* 0x0000000000017941 */ /* 0x000fea0003800000 */
.L_x_62:
        /* <DEDUP_REMOVED lines=12> */
.L_x_65:
[----:B------:R-:W-:Y:S05]  /*6400*/  BSYNC B1 ;  /* 0x0000000000017941 */ /* 0x000fea0003800000 */
.L_x_64:
        /* <DEDUP_REMOVED lines=12> */
.L_x_67:
[----:B------:R-:W-:Y:S05]  /*64d0*/  BSYNC B1 ;  /* 0x0000000000017941 */ /* 0x000fea0003800000 */
.L_x_66:
        /* <DEDUP_REMOVED lines=12> */
.L_x_69:
[----:B------:R-:W-:Y:S05]  /*65a0*/  BSYNC B1 ;  /* 0x0000000000017941 */ /* 0x000fea0003800000 */
.L_x_68:
        /* <DEDUP_REMOVED lines=12> */
.L_x_71:
[----:B------:R-:W-:Y:S05]  /*6670*/  BSYNC B1 ;  /* 0x0000000000017941 */ /* 0x000fea0003800000 */
.L_x_70:
        /* <DEDUP_REMOVED lines=12> */
.L_x_73:
[----:B------:R-:W-:Y:S05]  /*6740*/  BSYNC B1 ;  /* 0x0000000000017941 */ /* 0x000fea0003800000 */
.L_x_72:
        /* <DEDUP_REMOVED lines=12> */
.L_x_75:
[----:B------:R-:W-:Y:S05]  /*6810*/  BSYNC B1 ;  /* 0x0000000000017941 */ /* 0x000fea0003800000 */
.L_x_74:
        /* <DEDUP_REMOVED lines=12> */
.L_x_77:
[----:B------:R-:W-:Y:S05]  /*68e0*/  BSYNC B1 ;  /* 0x0000000000017941 */ /* 0x000fea0003800000 */
.L_x_76:
        /* <DEDUP_REMOVED lines=12> */
.L_x_79:
[----:B------:R-:W-:Y:S05]  /*69b0*/  BSYNC B1 ;  /* 0x0000000000017941 */ /* 0x000fea0003800000 */
.L_x_78:
        /* <DEDUP_REMOVED lines=12> */
.L_x_81:
[----:B------:R-:W-:Y:S05]  /*6a80*/  BSYNC B1 ;  /* 0x0000000000017941 */ /* 0x000fea0003800000 */
.L_x_80:
        /* <DEDUP_REMOVED lines=12> */
.L_x_83:
[----:B------:R-:W-:Y:S05]  /*6b50*/  BSYNC B1 ;  /* 0x0000000000017941 */ /* 0x000fea0003800000 */
.L_x_82:
        /* <DEDUP_REMOVED lines=12> */
.L_x_85:
[----:B------:R-:W-:Y:S05]  /*6c20*/  BSYNC B1 ;  /* 0x0000000000017941 */ /* 0x000fea0003800000 */
.L_x_84:
        /* <DEDUP_REMOVED lines=12> */
.L_x_87:
[----:B------:R-:W-:Y:S05]  /*6cf0*/  BSYNC B1 ;  /* 0x0000000000017941 */ /* 0x000fea0003800000 */
.L_x_86:
        /* <DEDUP_REMOVED lines=12> */
.L_x_89:
[----:B------:R-:W-:Y:S05]  /*6dc0*/  BSYNC B1 ;  /* 0x0000000000017941 */ /* 0x000fea0003800000 */
.L_x_88:
        /* <DEDUP_REMOVED lines=12> */
.L_x_91:
[----:B------:R-:W-:Y:S05]  /*6e90*/  BSYNC B1 ;  /* 0x0000000000017941 */ /* 0x000fea0003800000 */
.L_x_90:
        /* <DEDUP_REMOVED lines=12> */
.L_x_93:
[----:B------:R-:W-:Y:S05]  /*6f60*/  BSYNC B1 ;  /* 0x0000000000017941 */ /* 0x000fea0003800000 */
.L_x_92:
        /* <DEDUP_REMOVED lines=12> */
.L_x_95:
[----:B------:R-:W-:Y:S05]  /*7030*/  BSYNC B1 ;  /* 0x0000000000017941 */ /* 0x000fea0003800000 */
.L_x_94:
        /* <DEDUP_REMOVED lines=12> */
.L_x_97:
[----:B------:R-:W-:Y:S05]  /*7100*/  BSYNC B1 ;  /* 0x0000000000017941 */ /* 0x000fea0003800000 */
.L_x_96:
        /* <DEDUP_REMOVED lines=12> */
.L_x_99:
[----:B------:R-:W-:Y:S05]  /*71d0*/  BSYNC B1 ;  /* 0x0000000000017941 */ /* 0x000fea0003800000 */
.L_x_98:
        /* <DEDUP_REMOVED lines=12> */
.L_x_101:
[----:B------:R-:W-:Y:S05]  /*72a0*/  BSYNC B1 ;  /* 0x0000000000017941 */ /* 0x000fea0003800000 */
.L_x_100:
        /* <DEDUP_REMOVED lines=12> */
.L_x_103:
[----:B------:R-:W-:Y:S05]  /*7370*/  BSYNC B1 ;  /* 0x0000000000017941 */ /* 0x000fea0003800000 */
.L_x_102:
        /* <DEDUP_REMOVED lines=12> */
.L_x_105:
[----:B------:R-:W-:Y:S05]  /*7440*/  BSYNC B1 ;  /* 0x0000000000017941 */ /* 0x000fea0003800000 */
.L_x_104:
        /* <DEDUP_REMOVED lines=12> */
.L_x_107:
[----:B------:R-:W-:Y:S05]  /*7510*/  BSYNC B1 ;  /* 0x0000000000017941 */ /* 0x000fea0003800000 */
.L_x_106:
        /* <DEDUP_REMOVED lines=12> */
.L_x_109:
[----:B------:R-:W-:Y:S05]  /*75e0*/  BSYNC B1 ;  /* 0x0000000000017941 */ /* 0x000fea0003800000 */
.L_x_108:
        /* <DEDUP_REMOVED lines=12> */
.L_x_111:
[----:B------:R-:W-:Y:S05]  /*76b0*/  BSYNC B1 ;  /* 0x0000000000017941 */ /* 0x000fea0003800000 */
.L_x_110:
        /* <DEDUP_REMOVED lines=12> */
.L_x_113:
[----:B------:R-:W-:Y:S05]  /*7780*/  BSYNC B1 ;  /* 0x0000000000017941 */ /* 0x000fea0003800000 */
.L_x_112:
        /* <DEDUP_REMOVED lines=12> */
.L_x_115:
[----:B------:R-:W-:Y:S05]  /*7850*/  BSYNC B1 ;  /* 0x0000000000017941 */ /* 0x000fea0003800000 */
.L_x_114:
        /* <DEDUP_REMOVED lines=12> */
.L_x_117:
[----:B------:R-:W-:Y:S05]  /*7920*/  BSYNC B1 ;  /* 0x0000000000017941 */ /* 0x000fea0003800000 */
.L_x_116:
        /* <DEDUP_REMOVED lines=12> */
.L_x_119:
[----:B------:R-:W-:Y:S05]  /*79f0*/  BSYNC B1 ;  /* 0x0000000000017941 */ /* 0x000fea0003800000 */
.L_x_118:
        /* <DEDUP_REMOVED lines=12> */
.L_x_121:
[----:B------:R-:W-:Y:S05]  /*7ac0*/  BSYNC B1 ;  /* 0x0000000000017941 */ /* 0x000fea0003800000 */
.L_x_120:
        /* <DEDUP_REMOVED lines=12> */
.L_x_123:
[----:B------:R-:W-:Y:S05]  /*7b90*/  BSYNC B1 ;  /* 0x0000000000017941 */ /* 0x000fea0003800000 */
.L_x_122:
        /* <DEDUP_REMOVED lines=12> */
.L_x_125:
[----:B------:R-:W-:Y:S05]  /*7c60*/  BSYNC B1 ;  /* 0x0000000000017941 */ /* 0x000fea0003800000 */
.L_x_124:
        /* <DEDUP_REMOVED lines=12> */
.L_x_127:
[----:B------:R-:W-:Y:S05]  /*7d30*/  BSYNC B1 ;  /* 0x0000000000017941 */ /* 0x000fea0003800000 */
.L_x_126:
        /* <DEDUP_REMOVED lines=12> */
.L_x_129:
[----:B------:R-:W-:Y:S05]  /*7e00*/  BSYNC B1 ;  /* 0x0000000000017941 */ /* 0x000fea0003800000 */
.L_x_128:
        /* <DEDUP_REMOVED lines=12> */
.L_x_131:
[----:B------:R-:W-:Y:S05]  /*7ed0*/  BSYNC B1 ;  /* 0x0000000000017941 */ /* 0x000fea0003800000 */
.L_x_130:
        /* <DEDUP_REMOVED lines=12> */
.L_x_133:
[----:B------:R-:W-:Y:S05]  /*7fa0*/  BSYNC B1 ;  /* 0x0000000000017941 */ /* 0x000fea0003800000 */
.L_x_132:
        /* <DEDUP_REMOVED lines=12> */
.L_x_135:
[----:B------:R-:W-:Y:S05]  /*8070*/  BSYNC B1 ;  /* 0x0000000000017941 */ /* 0x000fea0003800000 */
.L_x_134:
        /* <DEDUP_REMOVED lines=12> */
.L_x_137:
[----:B------:R-:W-:Y:S05]  /*8140*/  BSYNC B1 ;  /* 0x0000000000017941 */ /* 0x000fea0003800000 */
.L_x_136:
        /* <DEDUP_REMOVED lines=12> */
.L_x_139:
[----:B------:R-:W-:Y:S05]  /*8210*/  BSYNC B1 ;  /* 0x0000000000017941 */ /* 0x000fea0003800000 */
.L_x_138:
        /* <DEDUP_REMOVED lines=12> */
.L_x_141:
[----:B------:R-:W-:Y:S05]  /*82e0*/  BSYNC B1 ;  /* 0x0000000000017941 */ /* 0x000fea0003800000 */
.L_x_140:
        /* <DEDUP_REMOVED lines=12> */
.L_x_143:
[----:B------:R-:W-:Y:S05]  /*83b0*/  BSYNC B1 ;  /* 0x0000000000017941 */ /* 0x000fea0003800000 */
.L_x_142:
        /* <DEDUP_REMOVED lines=12> */
.L_x_145:
[----:B------:R-:W-:Y:S05]  /*8480*/  BSYNC B1 ;  /* 0x0000000000017941 */ /* 0x000fea0003800000 */
.L_x_144:
        /* <DEDUP_REMOVED lines=12> */
.L_x_147:
[----:B------:R-:W-:Y:S05]  /*8550*/  BSYNC B1 ;  /* 0x0000000000017941 */ /* 0x000fea0003800000 */
.L_x_146:
        /* <DEDUP_REMOVED lines=12> */
.L_x_149:
[----:B------:R-:W-:Y:S05]  /*8620*/  BSYNC B1 ;  /* 0x0000000000017941 */ /* 0x000fea0003800000 */
.L_x_148:
        /* <DEDUP_REMOVED lines=12> */
.L_x_151:
[----:B------:R-:W-:Y:S05]  /*86f0*/  BSYNC B1 ;  /* 0x0000000000017941 */ /* 0x000fea0003800000 */
.L_x_150:
        /* <DEDUP_REMOVED lines=12> */
.L_x_153:
[----:B------:R-:W-:Y:S05]  /*87c0*/  BSYNC B1 ;  /* 0x0000000000017941 */ /* 0x000fea0003800000 */
.L_x_152:
        /* <DEDUP_REMOVED lines=12> */
.L_x_155:
[----:B------:R-:W-:Y:S05]  /*8890*/  BSYNC B1 ;  /* 0x0000000000017941 */ /* 0x000fea0003800000 */
.L_x_154:
        /* <DEDUP_REMOVED lines=12> */
.L_x_157:
[----:B------:R-:W-:Y:S05]  /*8960*/  BSYNC B1 ;  /* 0x0000000000017941 */ /* 0x000fea0003800000 */
.L_x_156:
        /* <DEDUP_REMOVED lines=12> */
.L_x_159:
[----:B------:R-:W-:Y:S05]  /*8a30*/  BSYNC B1 ;  /* 0x0000000000017941 */ /* 0x000fea0003800000 */
.L_x_158:
        /* <DEDUP_REMOVED lines=12> */
.L_x_161:
[----:B------:R-:W-:Y:S05]  /*8b00*/  BSYNC B1 ;  /* 0x0000000000017941 */ /* 0x000fea0003800000 */
.L_x_160:
        /* <DEDUP_REMOVED lines=12> */
.L_x_163:
[----:B------:R-:W-:Y:S05]  /*8bd0*/  BSYNC B1 ;  /* 0x0000000000017941 */ /* 0x000fea0003800000 */
.L_x_162:
        /* <DEDUP_REMOVED lines=12> */
.L_x_165:
[----:B------:R-:W-:Y:S05]  /*8ca0*/  BSYNC B1 ;  /* 0x0000000000017941 */ /* 0x000fea0003800000 */
.L_x_164:
        /* <DEDUP_REMOVED lines=12> */
.L_x_167:
[----:B------:R-:W-:Y:S05]  /*8d70*/  BSYNC B1 ;  /* 0x0000000000017941 */ /* 0x000fea0003800000 */
.L_x_166:
        /* <DEDUP_REMOVED lines=12> */
.L_x_169:
[----:B------:R-:W-:Y:S05]  /*8e40*/  BSYNC B1 ;  /* 0x0000000000017941 */ /* 0x000fea0003800000 */
.L_x_168:
        /* <DEDUP_REMOVED lines=12> */
.L_x_171:
[----:B------:R-:W-:Y:S05]  /*8f10*/  BSYNC B1 ;  /* 0x0000000000017941 */ /* 0x000fea0003800000 */
.L_x_170:
        /* <DEDUP_REMOVED lines=12> */
.L_x_173:
[----:B------:R-:W-:Y:S05]  /*8fe0*/  BSYNC B1 ;  /* 0x0000000000017941 */ /* 0x000fea0003800000 */
.L_x_172:
        /* <DEDUP_REMOVED lines=12> */
.L_x_175:
[----:B------:R-:W-:Y:S05]  /*90b0*/  BSYNC B1 ;  /* 0x0000000000017941 */ /* 0x000fea0003800000 */
.L_x_174:
        /* <DEDUP_REMOVED lines=12> */
.L_x_177:
[----:B------:R-:W-:Y:S05]  /*9180*/  BSYNC B1 ;  /* 0x0000000000017941 */ /* 0x000fea0003800000 */
.L_x_176:
        /* <DEDUP_REMOVED lines=12> */
.L_x_179:
[----:B------:R-:W-:Y:S05]  /*9250*/  BSYNC B1 ;  /* 0x0000000000017941 */ /* 0x000fea0003800000 */
.L_x_178:
        /* <DEDUP_REMOVED lines=12> */
.L_x_181:
[----:B------:R-:W-:Y:S05]  /*9320*/  BSYNC B1 ;  /* 0x0000000000017941 */ /* 0x000fea0003800000 */
.L_x_180:
        /* <DEDUP_REMOVED lines=12> */
.L_x_183:
[----:B------:R-:W-:Y:S05]  /*93f0*/  BSYNC B1 ;  /* 0x0000000000017941 */ /* 0x000fea0003800000 */
.L_x_182:
        /* <DEDUP_REMOVED lines=12> */
.L_x_185:
[----:B------:R-:W-:Y:S05]  /*94c0*/  BSYNC B1 ;  /* 0x0000000000017941 */ /* 0x000fea0003800000 */
.L_x_184:
        /* <DEDUP_REMOVED lines=12> */
.L_x_187:
[----:B------:R-:W-:Y:S05]  /*9590*/  BSYNC B1 ;  /* 0x0000000000017941 */ /* 0x000fea0003800000 */
.L_x_186:
        /* <DEDUP_REMOVED lines=12> */
.L_x_189:
[----:B------:R-:W-:Y:S05]  /*9660*/  BSYNC B1 ;  /* 0x0000000000017941 */ /* 0x000fea0003800000 */
.L_x_188:
        /* <DEDUP_REMOVED lines=12> */
.L_x_191:
[----:B------:R-:W-:Y:S05]  /*9730*/  BSYNC B1 ;  /* 0x0000000000017941 */ /* 0x000fea0003800000 */
.L_x_190:
[----:B-----5:R-:W-:Y:S01]  /*9740*/  LOP3.LUT R32, R32, 0xff, RZ, 0xc0, !PT ;  /* 0x000000ff20207812 */ /* 0x020fe200078ec0ff */
[----:B------:R-:W-:Y:S01]  /*9750*/  BSSY B1, `(.L_x_192) ;  /* 0x000000b000017945 */ /* 0x000fe20003800000 */
[----:B------:R-:W-:Y:S02]  /*9760*/  ISETP.LT.OR P4, PT, R35, 0x99, !P0 ;  /* 0x000000992300780c */ /* 0x000fe40004781670 */
[----:B------:R-:W-:-:S05]  /*9770*/  F2FP.F16.E4M3.UNPACK_B R32, R32 ;  /* 0x00000020ff20723e */ /* 0x000fca00020006ff */
[----:B------:R-:W-:-:S05]  /*9780*/  HADD2.F32 R32, -RZ, R32.H0_H0 ;  /* 0x20000020ff207230 */ /* 0x000fca0000004100 */
[----:B------:R-:W-:-:S04]  /*9790*/  FMUL R32, R32, UR19 ;  /* 0x0000001320207c20 */ /* 0x000fc80008400000 */
[----:B------:R-:W-:Y:S01]  /*97a0*/  FFMA R32, R23, UR20, R32 ;  /* 0x0000001417207c23 */ /* 0x000fe20008000020 */
[----:B------:R-:W-:-:S04]  /*97b0*/  PRMT R23, RZ, 0x7610, R23 ;  /* 0x00007610ff177816 */ /* 0x000fc80000000017 */
[----:B--2---:R-:W-:-:S05]  /*97c0*/  F2FP.SATFINITE.E4M3.F32.PACK_AB_MERGE_C R33, RZ, R32, RZ ;  /* 0x00000020ff21723e */ /* 0x004fca00048070ff */
[----:B------:R2:W-:Y:S01]  /*97d0*/  @!P3 STG.E.U8 desc[UR16][R26.64+0x91], R33 ;  /* 0x000091211a00b986 */ /* 0x0005e2000c101110 */
[----:B------:R-:W-:Y:S05]  /*97e0*/  @P4 BRA `(.L_x_193) ;  /* 0x0000000000044947 */ /* 0x000fea0003800000 */
[----:B------:R0:W5:Y:S02]  /*97f0*/  LDG.E.U8 R23, desc[UR16][R28.64+0x98] ;  /* 0x000098101c177981 */ /* 0x000164000c1e1100 */
.L_x_193:
[----:B------:R-:W-:Y:S05]  /*9800*/  BSYNC B1 ;  /* 0x0000000000017941 */ /* 0x000fea0003800000 */
.L_x_192:
        /* <DEDUP_REMOVED lines=8> */
[----:B------:R-:W-:-:S05]  /*9890*/  F2FP.SATFINITE.E4M3.F32.PACK_AB_MERGE_C R23, RZ, R23, RZ ;  /* 0x00000017ff17723e */ /* 0x000fca00048070ff */
[----:B------:R0:W-:Y:S01]  /*98a0*/  @!P4 STG.E.U8 desc[UR16][R24.64+0x98], R23 ;  /* 0x000098171800c986 */ /* 0x0001e2000c101110 */
[----:B------:R-:W-:Y:S05]  /*98b0*/  @P3 BRA `(.L_x_195) ;  /* 0x0000000000043947 */ /* 0x000fea0003800000 */
[----:B------:R0:W5:Y:S02]  /*98c0*/  LDG.E.U8 R22, desc[UR16][R28.64+0x99] ;  /* 0x000099101c167981 */ /* 0x000164000c1e1100 */
.L_x_195:
[----:B------:R-:W-:Y:S05]  /*98d0*/  BSYNC B1 ;  /* 0x0000000000017941 */ /* 0x000fea0003800000 */
.L_x_194:
        /* <DEDUP_REMOVED lines=8> */
[----:B0-----:R-:W-:-:S05]  /*9960*/  F2FP.SATFINITE.E4M3.F32.PACK_AB_MERGE_C R23, RZ, R22, RZ ;  /* 0x00000016ff17723e */ /* 0x001fca00048070ff */
[----:B------:R0:W-:Y:S01]  /*9970*/  @!P3 STG.E.U8 desc[UR16][R24.64+0x99], R23 ;  /* 0x000099171800b986 */ /* 0x0001e2000c101110 */
[----:B------:R-:W-:Y:S05]  /*9980*/  @P4 BRA `(.L_x_197) ;  /* 0x0000000000044947 */ /* 0x000fea0003800000 */
[----:B------:R0:W5:Y:S02]  /*9990*/  LDG.E.U8 R21, desc[UR16][R30.64+0x98] ;  /* 0x000098101e157981 */ /* 0x000164000c1e1100 */
.L_x_197:
[----:B------:R-:W-:Y:S05]  /*99a0*/  BSYNC B1 ;  /* 0x0000000000017941 */ /* 0x000fea0003800000 */
.L_x_196:
        /* <DEDUP_REMOVED lines=12> */
.L_x_199:
[----:B------:R-:W-:Y:S05]  /*9a70*/  BSYNC B1 ;  /* 0x0000000000017941 */ /* 0x000fea0003800000 */
.L_x_198:
        /* <DEDUP_REMOVED lines=12> */
.L_x_201:
[----:B------:R-:W-:Y:S05]  /*9b40*/  BSYNC B1 ;  /* 0x0000000000017941 */ /* 0x000fea0003800000 */
.L_x_200:
        /* <DEDUP_REMOVED lines=12> */
.L_x_203:
[----:B------:R-:W-:Y:S05]  /*9c10*/  BSYNC B1 ;  /* 0x0000000000017941 */ /* 0x000fea0003800000 */
.L_x_202:
        /* <DEDUP_REMOVED lines=12> */
.L_x_205:
[----:B------:R-:W-:Y:S05]  /*9ce0*/  BSYNC B1 ;  /* 0x0000000000017941 */ /* 0x000fea0003800000 */
.L_x_204:
        /* <DEDUP_REMOVED lines=12> */
.L_x_207:
[----:B------:R-:W-:Y:S05]  /*9db0*/  BSYNC B1 ;  /* 0x0000000000017941 */ /* 0x000fea0003800000 */
.L_x_206:
        /* <DEDUP_REMOVED lines=12> */
.L_x_209:
[----:B------:R-:W-:Y:S05]  /*9e80*/  BSYNC B1 ;  /* 0x0000000000017941 */ /* 0x000fea0003800000 */
.L_x_208:
        /* <DEDUP_REMOVED lines=12> */
.L_x_211:
[----:B------:R-:W-:Y:S05]  /*9f50*/  BSYNC B1 ;  /* 0x0000000000017941 */ /* 0x000fea0003800000 */
.L_x_210:
        /* <DEDUP_REMOVED lines=12> */
.L_x_213:
[----:B------:R-:W-:Y:S05]  /*a020*/  BSYNC B1 ;  /* 0x0000000000017941 */ /* 0x000fea0003800000 */
.L_x_212:
        /* <DEDUP_REMOVED lines=12> */
.L_x_215:
[----:B------:R-:W-:Y:S05]  /*a0f0*/  BSYNC B1 ;  /* 0x0000000000017941 */ /* 0x000fea0003800000 */
.L_x_214:
        /* <DEDUP_REMOVED lines=12> */
.L_x_217:
[----:B------:R-:W-:Y:S05]  /*a1c0*/  BSYNC B1 ;  /* 0x0000000000017941 */ /* 0x000fea0003800000 */
.L_x_216:
        /* <DEDUP_REMOVED lines=12> */
.L_x_219:
[----:B------:R-:W-:Y:S05]  /*a290*/  BSYNC B1 ;  /* 0x0000000000017941 */ /* 0x000fea0003800000 */
.L_x_218:
        /* <DEDUP_REMOVED lines=12> */
.L_x_221:
[----:B------:R-:W-:Y:S05]  /*a360*/  BSYNC B1 ;  /* 0x0000000000017941 */ /* 0x000fea0003800000 */
.L_x_220:
        /* <DEDUP_REMOVED lines=12> */
.L_x_223:
[----:B------:R-:W-:Y:S05]  /*a430*/  BSYNC B1 ;  /* 0x0000000000017941 */ /* 0x000fea0003800000 */
.L_x_222:
        /* <DEDUP_REMOVED lines=12> */
.L_x_225:
[----:B------:R-:W-:Y:S05]  /*a500*/  BSYNC B1 ;  /* 0x0000000000017941 */ /* 0x000fea0003800000 */
.L_x_224:
        /* <DEDUP_REMOVED lines=12> */
.L_x_227:
[----:B------:R-:W-:Y:S05]  /*a5d0*/  BSYNC B1 ;  /* 0x0000000000017941 */ /* 0x000fea0003800000 */
.L_x_226:
        /* <DEDUP_REMOVED lines=12> */
.L_x_229:
[----:B------:R-:W-:Y:S05]  /*a6a0*/  BSYNC B1 ;  /* 0x0000000000017941 */ /* 0x000fea0003800000 */
.L_x_228:
        /* <DEDUP_REMOVED lines=12> */
.L_x_231:
[----:B------:R-:W-:Y:S05]  /*a770*/  BSYNC B1 ;  /* 0x0000000000017941 */ /* 0x000fea0003800000 */
.L_x_230:
        /* <DEDUP_REMOVED lines=12> */
.L_x_233:
[----:B------:R-:W-:Y:S05]  /*a840*/  BSYNC B1 ;  /* 0x0000000000017941 */ /* 0x000fea0003800000 */
.L_x_232:
        /* <DEDUP_REMOVED lines=12> */
.L_x_235:
[----:B------:R-:W-:Y:S05]  /*a910*/  BSYNC B1 ;  /* 0x0000000000017941 */ /* 0x000fea0003800000 */
.L_x_234:
[----:B-----5:R-:W-:Y:S01]  /*a920*/  LOP3.LUT R2, R2, 0xff, RZ, 0xc0, !PT ;  /* 0x000000ff02027812 */ /* 0x020fe200078ec0ff */
[----:B------:R-:W-:Y:S01]  /*a930*/  BSSY B1, `(.L_x_236) ;  /* 0x000000b000017945 */ /* 0x000fe20003800000 */
[----:B------:R-:W-:Y:S02]  /*a940*/  ISETP.LT.OR P4, PT, R35, 0xc1, !P1 ;  /* 0x000000c12300780c */ /* 0x000fe40004f81670 */
[----:B------:R-:W-:-:S05]  /*a950*/  F2FP.F16.E4M3.UNPACK_B R2, R2 ;  /* 0x00000002ff02723e */ /* 0x000fca00020006ff */
[----:B------:R-:W-:-:S05]  /*a960*/  HADD2.F32 R2, -RZ, R2.H0_H0 ;  /* 0x20000002ff027230 */ /* 0x000fca0000004100 */
[----:B0-----:R-:W-:-:S04]  /*a970*/  FMUL R3, R2, UR19 ;  /* 0x0000001302037c20 */ /* 0x001fc80008400000 */
[----:B------:R-:W-:Y:S01]  /*a980*/  FFMA R3, R0, UR20, R3 ;  /* 0x0000001400037c23 */ /* 0x000fe20008000003 */
[----:B------:R-:W-:-:S04]  /*a990*/  PRMT R0, RZ, 0x7610, R0 ;  /* 0x00007610ff007816 */ /* 0x000fc80000000000 */
[----:B------:R-:W-:-:S05]  /*a9a0*/  F2FP.SATFINITE.E4M3.F32.PACK_AB_MERGE_C R3, RZ, R3, RZ ;  /* 0x00000003ff03723e */ /* 0x000fca00048070ff */
[----:B------:R0:W-:Y:S01]  /*a9b0*/  @!P3 STG.E.U8 desc[UR16][R24.64+0xc1], R3 ;  /* 0x0000c1031800b986 */ /* 0x0001e2000c101110 */
[----:B------:R-:W-:Y:S05]  /*a9c0*/  @P4 BRA `(.L_x_237) ;  /* 0x0000000000044947 */ /* 0x000fea0003800000 */
[----:B------:R0:W5:Y:S02]  /*a9d0*/  LDG.E.U8 R0, desc[UR16][R30.64+0xc0] ;  /* 0x0000c0101e007981 */ /* 0x000164000c1e1100 */
.L_x_237:
[----:B------:R-:W-:Y:S05]  /*a9e0*/  BSYNC B1 ;  /* 0x0000000000017941 */ /* 0x000fea0003800000 */
.L_x_236:
[----:B------:R-:W2:Y:S01]  /*a9f0*/  LDL.LU R2, [R1] ;  /* 0x0000000001027983 */ /* 0x000ea20000300800 */
[----:B-----5:R-:W-:Y:S01]  /*aa00*/  LOP3.LUT R0, R0, 0xff, RZ, 0xc0, !PT ;  /* 0x000000ff00007812 */ /* 0x020fe200078ec0ff */
[----:B------:R-:W-:Y:S01]  /*aa10*/  BSSY B1, `(.L_x_238) ;  /* 0x000000b000017945 */ /* 0x000fe20003800000 */
[----:B------:R-:W-:Y:S02]  /*aa20*/  ISETP.LT.OR P3, PT, R35, 0xc2, !P1 ;  /* 0x000000c22300780c */ /* 0x000fe40004f61670 */
[----:B------:R-:W-:-:S05]  /*aa30*/  F2FP.F16.E4M3.UNPACK_B R0, R0 ;  /* 0x00000000ff00723e */ /* 0x000fca00020006ff */
[----:B------:R-:W-:-:S05]  /*aa40*/  HADD2.F32 R0, -RZ, R0.H0_H0 ;  /* 0x20000000ff007230 */ /* 0x000fca0000004100 */
[----:B------:R-:W-:-:S04]  /*aa50*/  FMUL R0, R0, UR19 ;  /* 0x0000001300007c20 */ /* 0x000fc80008400000 */
[----:B--2---:R-:W-:-:S05]  /*aa60*/  FFMA R0, R2, UR20, R0 ;  /* 0x0000001402007c23 */ /* 0x004fca0008000000 */
[----:B0-----:R-:W-:Y:S02]  /*aa70*/  F2FP.SATFINITE.E4M3.F32.PACK_AB_MERGE_C R3, RZ, R0, RZ ;  /* 0x00000000ff03723e */ /* 0x001fe400048070ff */
[----:B------:R-:W-:-:S03]  /*aa80*/  PRMT R0, RZ, 0x7610, R0 ;  /* 0x00007610ff007816 */ /* 0x000fc60000000000 */
[----:B------:R0:W-:Y:S01]  /*aa90*/  @!P4 STG.E.U8 desc[UR16][R26.64+0xc0], R3 ;  /* 0x0000c0031a00c986 */ /* 0x0001e2000c101110 */
[----:B------:R-:W-:Y:S05]  /*aaa0*/  @P3 BRA `(.L_x_239) ;  /* 0x0000000000043947 */ /* 0x000fea0003800000 */
[----:B------:R2:W5:Y:S02]  /*aab0*/  LDG.E.U8 R0, desc[UR16][R30.64+0xc1] ;  /* 0x0000c1101e007981 */ /* 0x000564000c1e1100 */
.L_x_239:
[----:B------:R-:W-:Y:S05]  /*aac0*/  BSYNC B1 ;  /* 0x0000000000017941 */ /* 0x000fea0003800000 */
.L_x_238:
[----:B------:R-:W3:Y:S01]  /*aad0*/  LDL.LU R2, [R1+0x4] ;  /* 0x0000040001027983 */ /* 0x000ee20000300800 */
[----:B-----5:R-:W-:Y:S01]  /*aae0*/  LOP3.LUT R0, R0, 0xff, RZ, 0xc0, !PT ;  /* 0x000000ff00007812 */ /* 0x020fe200078ec0ff */
[----:B------:R-:W-:Y:S01]  /*aaf0*/  BSSY B1, `(.L_x_240) ;  /* 0x000000b000017945 */ /* 0x000fe20003800000 */
[----:B------:R-:W-:Y:S02]  /*ab00*/  ISETP.LT.OR P4, PT, R35, 0xc9, !P0 ;  /* 0x000000c92300780c */ /* 0x000fe40004781670 */
[----:B------:R-:W-:-:S05]  /*ab10*/  F2FP.F16.E4M3.UNPACK_B R0, R0 ;  /* 0x00000000ff00723e */ /* 0x000fca00020006ff */
[----:B------:R-:W-:-:S05]  /*ab20*/  HADD2.F32 R0, -RZ, R0.H0_H0 ;  /* 0x20000000ff007230 */ /* 0x000fca0000004100 */
[----:B------:R-:W-:-:S04]  /*ab30*/  FMUL R0, R0, UR19 ;  /* 0x0000001300007c20 */ /* 0x000fc80008400000 */
[----:B---3--:R-:W-:-:S05]  /*ab40*/  FFMA R0, R2, UR20, R0 ;  /* 0x0000001402007c23 */ /* 0x008fca0008000000 */
[----:B0-----:R-:W-:Y:S02]  /*ab50*/  F2FP.SATFINITE.E4M3.F32.PACK_AB_MERGE_C R3, RZ, R0, RZ ;  /* 0x00000000ff03723e */ /* 0x001fe400048070ff */
[----:B------:R-:W-:-:S03]  /*ab60*/  PRMT R0, RZ, 0x7610, R0 ;  /* 0x00007610ff007816 */ /* 0x000fc60000000000 */
[----:B------:R0:W-:Y:S01]  /*ab70*/  @!P3 STG.E.U8 desc[UR16][R26.64+0xc1], R3 ;  /* 0x0000c1031a00b986 */ /* 0x0001e2000c101110 */
[----:B------:R-:W-:Y:S05]  /*ab80*/  @P4 BRA `(.L_x_241) ;  /* 0x0000000000044947 */ /* 0x000fea0003800000 */
[----:B------:R3:W5:Y:S02]  /*ab90*/  LDG.E.U8 R0, desc[UR16][R28.64+0xc8] ;  /* 0x0000c8101c007981 */ /* 0x000764000c1e1100 */
.L_x_241:
[----:B------:R-:W-:Y:S05]  /*aba0*/  BSYNC B1 ;  /* 0x0000000000017941 */ /* 0x000fea0003800000 */
.L_x_240:
[----:B------:R-:W2:Y:S01]  /*abb0*/  LDL.LU R2, [R1+0x8] ;  /* 0x0000080001027983 */ /* 0x000ea20000300800 */
        /* <DEDUP_REMOVED lines=12> */
.L_x_243:
[----:B------:R-:W-:Y:S05]  /*ac80*/  BSYNC B1 ;  /* 0x0000000000017941 */ /* 0x000fea0003800000 */
.L_x_242:
        /* <DEDUP_REMOVED lines=13> */
.L_x_245:
[----:B------:R-:W-:Y:S05]  /*ad60*/  BSYNC B1 ;  /* 0x0000000000017941 */ /* 0x000fea0003800000 */
.L_x_244:
        /* <DEDUP_REMOVED lines=13> */
.L_x_247:
[----:B------:R-:W-:Y:S05]  /*ae40*/  BSYNC B1 ;  /* 0x0000000000017941 */ /* 0x000fea0003800000 */
.L_x_246:
        /* <DEDUP_REMOVED lines=13> */
.L_x_249:
[----:B------:R-:W-:Y:S05]  /*af20*/  BSYNC B1 ;  /* 0x0000000000017941 */ /* 0x000fea0003800000 */
.L_x_248:
        /* <DEDUP_REMOVED lines=13> */
.L_x_251:
[----:B------:R-:W-:Y:S05]  /*b000*/  BSYNC B1 ;  /* 0x0000000000017941 */ /* 0x000fea0003800000 */
.L_x_250:
        /* <DEDUP_REMOVED lines=13> */
.L_x_253:
[----:B------:R-:W-:Y:S05]  /*b0e0*/  BSYNC B1 ;  /* 0x0000000000017941 */ /* 0x000fea0003800000 */
.L_x_252:
        /* <DEDUP_REMOVED lines=13> */
.L_x_255:
[----:B------:R-:W-:Y:S05]  /*b1c0*/  BSYNC B1 ;  /* 0x0000000000017941 */ /* 0x000fea0003800000 */
.L_x_254:
        /* <DEDUP_REMOVED lines=13> */
.L_x_257:
[----:B------:R-:W-:Y:S05]  /*b2a0*/  BSYNC B1 ;  /* 0x0000000000017941 */ /* 0x000fea0003800000 */
.L_x_256:
        /* <DEDUP_REMOVED lines=13> */
.L_x_259:
[----:B------:R-:W-:Y:S05]  /*b380*/  BSYNC B1 ;  /* 0x0000000000017941 */ /* 0x000fea0003800000 */
.L_x_258:
        /* <DEDUP_REMOVED lines=13> */
.L_x_261:
[----:B------:R-:W-:Y:S05]  /*b460*/  BSYNC B1 ;  /* 0x0000000000017941 */ /* 0x000fea0003800000 */
.L_x_260:
        /* <DEDUP_REMOVED lines=13> */
.L_x_263:
[----:B------:R-:W-:Y:S05]  /*b540*/  BSYNC B1 ;  /* 0x0000000000017941 */ /* 0x000fea0003800000 */
.L_x_262:
        /* <DEDUP_REMOVED lines=13> */
.L_x_265:
[----:B------:R-:W-:Y:S05]  /*b620*/  BSYNC B1 ;  /* 0x0000000000017941 */ /* 0x000fea0003800000 */
.L_x_264:
        /* <DEDUP_REMOVED lines=13> */
.L_x_267:
[----:B------:R-:W-:Y:S05]  /*b700*/  BSYNC B1 ;  /* 0x0000000000017941 */ /* 0x000fea0003800000 */
.L_x_266:
        /* <DEDUP_REMOVED lines=13> */
.L_x_269:
[----:B------:R-:W-:Y:S05]  /*b7e0*/  BSYNC B1 ;  /* 0x0000000000017941 */ /* 0x000fea0003800000 */
.L_x_268:
        /* <DEDUP_REMOVED lines=13> */
.L_x_271:
[----:B------:R-:W-:Y:S05]  /*b8c0*/  BSYNC B1 ;  /* 0x0000000000017941 */ /* 0x000fea0003800000 */
.L_x_270:
        /* <DEDUP_REMOVED lines=13> */
.L_x_273:
[----:B------:R-:W-:Y:S05]  /*b9a0*/  BSYNC B1 ;  /* 0x0000000000017941 */ /* 0x000fea0003800000 */
.L_x_272:
        /* <DEDUP_REMOVED lines=13> */
.L_x_275:
[----:B------:R-:W-:Y:S05]  /*ba80*/  BSYNC B1 ;  /* 0x0000000000017941 */ /* 0x000fea0003800000 */
.L_x_274:
        /* <DEDUP_REMOVED lines=13> */
.L_x_277:
[----:B------:R-:W-:Y:S05]  /*bb60*/  BSYNC B1 ;  /* 0x0000000000017941 */ /* 0x000fea0003800000 */
.L_x_276:
        /* <DEDUP_REMOVED lines=13> */
.L_x_279:
[----:B------:R-:W-:Y:S05]  /*bc40*/  BSYNC B1 ;  /* 0x0000000000017941 */ /* 0x000fea0003800000 */
.L_x_278:
        /* <DEDUP_REMOVED lines=13> */
.L_x_281:
[----:B------:R-:W-:Y:S05]  /*bd20*/  BSYNC B1 ;  /* 0x0000000000017941 */ /* 0x000fea0003800000 */
.L_x_280:
        /* <DEDUP_REMOVED lines=13> */
.L_x_283:
[----:B------:R-:W-:Y:S05]  /*be00*/  BSYNC B1 ;  /* 0x0000000000017941 */ /* 0x000fea0003800000 */
.L_x_282:
        /* <DEDUP_REMOVED lines=13> */
.L_x_285:
[----:B------:R-:W-:Y:S05]  /*bee0*/  BSYNC B1 ;  /* 0x0000000000017941 */ /* 0x000fea0003800000 */
.L_x_284:
        /* <DEDUP_REMOVED lines=13> */
.L_x_287:
[----:B------:R-:W-:Y:S05]  /*bfc0*/  BSYNC B1 ;  /* 0x0000000000017941 */ /* 0x000fea0003800000 */
.L_x_286:
        /* <DEDUP_REMOVED lines=13> */
.L_x_289:
[----:B------:R-:W-:Y:S05]  /*c0a0*/  BSYNC B1 ;  /* 0x0000000000017941 */ /* 0x000fea0003800000 */
.L_x_288:
        /* <DEDUP_REMOVED lines=13> */
.L_x_291:
[----:B------:R-:W-:Y:S05]  /*c180*/  BSYNC B1 ;  /* 0x0000000000017941 */ /* 0x000fea0003800000 */
.L_x_290:
        /* <DEDUP_REMOVED lines=13> */
.L_x_293:
[----:B------:R-:W-:Y:S05]  /*c260*/  BSYNC B1 ;  /* 0x0000000000017941 */ /* 0x000fea0003800000 */
.L_x_292:
        /* <DEDUP_REMOVED lines=13> */
.L_x_295:
[----:B------:R-:W-:Y:S05]  /*c340*/  BSYNC B1 ;  /* 0x0000000000017941 */ /* 0x000fea0003800000 */
.L_x_294:
[----:B------:R-:W-:Y:S05]  /*c350*/  @P1 BRA `(.L_x_296) ;  /* 0x0000002000a41947 */ /* 0x000fea0003800000 */
[----:B------:R-:W2:Y:S01]  /*c360*/  LDL.LU R2, [R1+0x74] ;  /* 0x0000740001027983 */ /* 0x000ea20000300800 */
[----:B-----5:R-:W-:-:S04]  /*c370*/  LOP3.LUT R0, R0, 0xff, RZ, 0xc0, !PT ;  /* 0x000000ff00007812 */ /* 0x020fc800078ec0ff */
[----:B------:R-:W-:-:S05]  /*c380*/  F2FP.F16.E4M3.UNPACK_B R0, R0 ;  /* 0x00000000ff00723e */ /* 0x000fca00020006ff */
[----:B------:R-:W-:-:S05]  /*c390*/  HADD2.F32 R0, -RZ, R0.H0_H0 ;  /* 0x20000000ff007230 */ /* 0x000fca0000004100 */
[----:B------:R-:W-:-:S04]  /*c3a0*/  FMUL R0, R0, UR19 ;  /* 0x0000001300007c20 */ /* 0x000fc80008400000 */
[----:B--2---:R-:W-:-:S05]  /*c3b0*/  FFMA R0, R2, UR20, R0 ;  /* 0x0000001402007c23 */ /* 0x004fca0008000000 */
[----:B0-----:R-:W-:-:S05]  /*c3c0*/  F2FP.SATFINITE.E4M3.F32.PACK_AB_MERGE_C R3, RZ, R0, RZ ;  /* 0x00000000ff03723e */ /* 0x001fca00048070ff */
[----:B------:R0:W-:Y:S01]  /*c3d0*/  STG.E.U8 desc[UR16][R26.64+0xf9], R3 ;  /* 0x0000f9031a007986 */ /* 0x0001e2000c101110 */
[----:B------:R-:W-:Y:S05]  /*c3e0*/  BRA `(.L_x_296) ;  /* 0x0000002000807947 */ /* 0x000fea0003800000 */
.L_x_39:
[----:B------:R-:W-:Y:S01]  /*c3f0*/  ISETP.GE.AND P1, PT, R38, 0x1, PT ;  /* 0x000000012600780c */ /* 0x000fe20003f26270 */
[----:B------:R-:W-:Y:S01]  /*c400*/  FMUL R226, R226, UR20 ;  /* 0x00000014e2e27c20 */ /* 0x000fe20008400000 */
[----:B------:R-:W2:Y:S01]  /*c410*/  LDL.LU R227, [R1+0x10] ;  /* 0x0000100001e37983 */ /* 0x000ea20000300800 */
[----:B------:R-:W-:Y:S01]  /*c420*/  ISETP.GE.AND P0, PT, R38, 0x9, PT ;  /* 0x000000092600780c */ /* 0x000fe20003f06270 */
[----:B------:R-:W-:Y:S01]  /*c430*/  FMUL R225, R225, UR20 ;  /* 0x00000014e1e17c20 */ /* 0x000fe20008400000 */
[C---:B------:R-:W-:Y:S02]  /*c440*/  ISETP.LT.OR P4, PT, R35.reuse, 0x1, !P1 ;  /* 0x000000012300780c */ /* 0x040fe40004f81670 */
[C---:B------:R-:W-:Y:S02]  /*c450*/  ISETP.LT.OR P5, PT, R35.reuse, 0x2, !P1 ;  /* 0x000000022300780c */ /* 0x040fe40004fa1670 */
[----:B------:R-:W-:Y:S02]  /*c460*/  F2FP.SATFINITE.E4M3.F32.PACK_AB_MERGE_C R29, RZ, R226, RZ ;  /* 0x000000e2ff1d723e */ /* 0x000fe400048070ff */
[C---:B------:R-:W-:Y:S01]  /*c470*/  ISETP.LT.OR P3, PT, R35.reuse, 0x1, !P0 ;  /* 0x000000012300780c */ /* 0x040fe20004761670 */
[----:B------:R-:W-:Y:S01]  /*c480*/  FMUL R224, R224, UR20 ;  /* 0x00000014e0e07c20 */ /* 0x000fe20008400000 */
[----:B------:R-:W-:Y:S01]  /*c490*/  ISETP.LT.OR P6, PT, R35, 0xa, !P1 ;  /* 0x0000000a2300780c */ /* 0x000fe20004fc1670 */
[----:B------:R-:W-:Y:S01]  /*c4a0*/  FMUL R223, R223, UR20 ;  /* 0x00000014dfdf7c20 */ /* 0x000fe20008400000 */
[----:B------:R-:W-:Y:S01]  /*c4b0*/  F2FP.SATFINITE.E4M3.F32.PACK_AB_MERGE_C R225, RZ, R225, RZ ;  /* 0x000000e1ffe1723e */ /* 0x000fe200048070ff */
[----:B------:R-:W-:Y:S01]  /*c4c0*/  FMUL R221, R221, UR20 ;  /* 0x00000014dddd7c20 */ /* 0x000fe20008400000 */
[----:B------:R-:W-:Y:S01]  /*c4d0*/  FMUL R222, R222, UR20 ;  /* 0x00000014dede7c20 */ /* 0x000fe20008400000 */
[----:B------:R0:W-:Y:S01]  /*c4e0*/  @!P4 STG.E.U8 desc[UR16][R24.64], R29 ;  /* 0x0000001d1800c986 */ /* 0x0001e2000c101110 */
[----:B------:R-:W-:-:S02]  /*c4f0*/  ISETP.LT.OR P4, PT, R35, 0x2, !P0 ;  /* 0x000000022300780c */ /* 0x000fc40004781670 */
[----:B------:R-:W-:Y:S01]  /*c500*/  F2FP.SATFINITE.E4M3.F32.PACK_AB_MERGE_C R31, RZ, R224, RZ ;  /* 0x000000e0ff1f723e */ /* 0x000fe200048070ff */
[----:B------:R3:W-:Y:S01]  /*c510*/  @!P5 STG.E.U8 desc[UR16][R24.64+0x1], R225 ;  /* 0x000001e11800d986 */ /* 0x0007e2000c101110 */
[C---:B------:R-:W-:Y:S02]  /*c520*/  ISETP.LT.OR P5, PT, R35.reuse, 0x9, !P1 ;  /* 0x000000092300780c */ /* 0x040fe40004fa1670 */
[----:B------:R-:W-:Y:S01]  /*c530*/  F2FP.SATFINITE.E4M3.F32.PACK_AB_MERGE_C R223, RZ, R223, RZ ;  /* 0x000000dfffdf723e */ /* 0x000fe200048070ff */
[----:B------:R-:W-:Y:S01]  /*c540*/  FMUL R220, R220, UR20 ;  /* 0x00000014dcdc7c20 */ /* 0x000fe20008400000 */
[----:B------:R-:W-:Y:S01]  /*c550*/  F2FP.SATFINITE.E4M3.F32.PACK_AB_MERGE_C R221, RZ, R221, RZ ;  /* 0x000000ddffdd723e */ /* 0x000fe200048070ff */
[----:B------:R-:W-:Y:S01]  /*c560*/  @!P3 STG.E.U8 desc[UR16][R26.64], R31 ;  /* 0x0000001f1a00b986 */ /* 0x000fe2000c101110 */
[----:B------:R-:W-:-:S03]  /*c570*/  ISETP.LT.OR P3, PT, R35, 0x9, !P0 ;  /* 0x000000092300780c */ /* 0x000fc60004761670 */
[----:B------:R-:W-:Y:S01]  /*c580*/  @!P4 STG.E.U8 desc[UR16][R26.64+0x1], R223 ;  /* 0x000001df1a00c986 */ /* 0x000fe2000c101110 */
[----:B------:R-:W-:-:S03]  /*c590*/  ISETP.LT.OR P4, PT, R35, 0xa, !P0 ;  /* 0x0000000a2300780c */ /* 0x000fc60004781670 */
[----:B------:R-:W-:Y:S01]  /*c5a0*/  @!P6 STG.E.U8 desc[UR16][R24.64+0x9], R221 ;  /* 0x000009dd1800e986 */ /* 0x000fe2000c101110 */
[----:B------:R-:W-:Y:S01]  /*c5b0*/  ISETP.LT.OR P6, PT, R35, 0x12, !P1 ;  /* 0x000000122300780c */ /* 0x000fe20004fc1670 */
[----:B------:R-:W-:Y:S01]  /*c5c0*/  FMUL R219, R219, UR20 ;  /* 0x00000014dbdb7c20 */ /* 0x000fe20008400000 */
[----:B0-----:R-:W-:Y:S01]  /*c5d0*/  F2FP.SATFINITE.E4M3.F32.PACK_AB_MERGE_C R29, RZ, R222, RZ ;  /* 0x000000deff1d723e */ /* 0x001fe200048070ff */
[----:B------:R-:W-:Y:S01]  /*c5e0*/  FMUL R217, R217, UR20 ;  /* 0x00000014d9d97c20 */ /* 0x000fe20008400000 */
[----:B------:R-:W4:Y:S01]  /*c5f0*/  LDL.LU R226, [R1+0xc] ;  /* 0x00000c0001e27983 */ /* 0x000f220000300800 */
[----:B------:R-:W-:Y:S02]  /*c600*/  F2FP.SATFINITE.E4M3.F32.PACK_AB_MERGE_C R33, RZ, R220, RZ ;  /* 0x000000dcff21723e */ /* 0x000fe400048070ff */
[----:B------:R-:W-:Y:S01]  /*c610*/  F2FP.SATFINITE.E4M3.F32.PACK_AB_MERGE_C R219, RZ, R219, RZ ;  /* 0x000000dbffdb723e */ /* 0x000fe200048070ff */
[----:B------:R0:W-:Y:S01]  /*c620*/  @!P5 STG.E.U8 desc[UR16][R24.64+0x8], R29 ;  /* 0x0000081d1800d986 */ /* 0x0001e2000c101110 */
[----:B------:R-:W-:-:S02]  /*c630*/  ISETP.LT.OR P5, PT, R35, 0x11, !P1 ;  /* 0x000000112300780c */ /* 0x000fc40004fa1670 */
[----:B------:R-:W-:Y:S01]  /*c640*/  F2FP.SATFINITE.E4M3.F32.PACK_AB_MERGE_C R217, RZ, R217, RZ ;  /* 0x000000d9ffd9723e */ /* 0x000fe200048070ff */
[----:B---3--:R-:W3:Y:S01]  /*c650*/  LDL.LU R225, [R1+0x8] ;  /* 0x0000080001e17983 */ /* 0x008ee20000300800 */
[----:B------:R-:W-:-:S03]  /*c660*/  FMUL R218, R218, UR20 ;  /* 0x00000014dada7c20 */ /* 0x000fc60008400000 */
[----:B------:R-:W4:Y:S04]  /*c670*/  LDL.LU R224, [R1+0x4] ;  /* 0x0000040001e07983 */ /* 0x000f280000300800 */
[----:B------:R-:W3:Y:S01]  /*c680*/  LDL.LU R222, [R1] ;  /* 0x0000000001de7983 */ /* 0x000ee20000300800 */
[----:B0-----:R-:W-:Y:S01]  /*c690*/  F2FP.SATFINITE.E4M3.F32.PACK_AB_MERGE_C R29, RZ, R218, RZ ;  /* 0x000000daff1d723e */ /* 0x001fe200048070ff */
[----:B------:R-:W-:Y:S01]  /*c6a0*/  FMUL R216, R216, UR20 ;  /* 0x00000014d8d87c20 */ /* 0x000fe20008400000 */
[----:B------:R-:W-:Y:S01]  /*c6b0*/  FMUL R215, R215, UR20 ;  /* 0x00000014d7d77c20 */ /* 0x000fe20008400000 */
[----:B------:R0:W-:Y:S01]  /*c6c0*/  @!P3 STG.E.U8 desc[UR16][R26.64+0x8], R33 ;  /* 0x000008211a00b986 */ /* 0x0001e2000c101110 */
[----:B------:R-:W-:Y:S01]  /*c6d0*/  ISETP.LT.OR P3, PT, R35, 0x11, !P0 ;  /* 0x000000112300780c */ /* 0x000fe20004761670 */
[----:B------:R-:W-:Y:S01]  /*c6e0*/  FMUL R213, R213, UR20 ;  /* 0x00000014d5d57c20 */ /* 0x000fe20008400000 */
[----:B------:R-:W-:Y:S01]  /*c6f0*/  F2FP.SATFINITE.E4M3.F32.PACK_AB_MERGE_C R31, RZ, R216, RZ ;  /* 0x000000d8ff1f723e */ /* 0x000fe200048070ff */
[----:B------:R-:W-:Y:S01]  /*c700*/  @!P4 STG.E.U8 desc[UR16][R26.64+0x9], R219 ;  /* 0x000009db1a00c986 */ /* 0x000fe2000c101110 */
[C---:B------:R-:W-:Y:S01]  /*c710*/  ISETP.LT.OR P4, PT, R35.reuse, 0x12, !P0 ;  /* 0x000000122300780c */ /* 0x040fe20004781670 */
[----:B------:R-:W-:Y:S01]  /*c720*/  FMUL R214, R214, UR20 ;  /* 0x00000014d6d67c20 */ /* 0x000fe20008400000 */
[----:B------:R-:W-:Y:S01]  /*c730*/  F2FP.SATFINITE.E4M3.F32.PACK_AB_MERGE_C R215, RZ, R215, RZ ;  /* 0x000000d7ffd7723e */ /* 0x000fe200048070ff */
[----:B------:R-:W-:Y:S01]  /*c740*/  @!P6 STG.E.U8 desc[UR16][R24.64+0x11], R217 ;  /* 0x000011d91800e986 */ /* 0x000fe2000c101110 */
[C---:B------:R-:W-:Y:S01]  /*c750*/  ISETP.LT.OR P6, PT, R35.reuse, 0x1a, !P1 ;  /* 0x0000001a2300780c */ /* 0x040fe20004fc1670 */
[----:B------:R-:W-:Y:S01]  /*c760*/  FMUL R212, R212, UR20 ;  /* 0x00000014d4d47c20 */ /* 0x000fe20008400000 */
[----:B------:R-:W-:Y:S01]  /*c770*/  F2FP.SATFINITE.E4M3.F32.PACK_AB_MERGE_C R213, RZ, R213, RZ ;  /* 0x000000d5ffd5723e */ /* 0x000fe200048070ff */
[----:B------:R1:W-:Y:S01]  /*c780*/  @!P5 STG.E.U8 desc[UR16][R24.64+0x10], R29 ;  /* 0x0000101d1800d986 */ /* 0x0003e2000c101110 */
[----:B------:R-:W-:Y:S01]  /*c790*/  ISETP.LT.OR P5, PT, R35, 0x19, !P1 ;  /* 0x000000192300780c */ /* 0x000fe20004fa1670 */
[----:B------:R-:W-:Y:S01]  /*c7a0*/  FMUL R211, R211, UR20 ;  /* 0x00000014d3d37c20 */ /* 0x000fe20008400000 */
[----:B------:R-:W-:Y:S01]  /*c7b0*/  FMUL R209, R209, UR20 ;  /* 0x00000014d1d17c20 */ /* 0x000fe20008400000 */
[----:B------:R1:W-:Y:S01]  /*c7c0*/  @!P3 STG.E.U8 desc[UR16][R26.64+0x10], R31 ;  /* 0x0000101f1a00b986 */ /* 0x0003e2000c101110 */
[C---:B------:R-:W-:Y:S01]  /*c7d0*/  ISETP.LT.OR P3, PT, R35.reuse, 0x19, !P0 ;  /* 0x000000192300780c */ /* 0x040fe20004761670 */
[----:B------:R-:W-:Y:S01]  /*c7e0*/  FMUL R210, R210, UR20 ;  /* 0x00000014d2d27c20 */ /* 0x000fe20008400000 */
[----:B0-----:R-:W-:Y:S01]  /*c7f0*/  F2FP.SATFINITE.E4M3.F32.PACK_AB_MERGE_C R33, RZ, R212, RZ ;  /* 0x000000d4ff21723e */ /* 0x001fe200048070ff */
[----:B------:R-:W-:Y:S01]  /*c800*/  @!P4 STG.E.U8 desc[UR16][R26.64+0x11], R215 ;  /* 0x000011d71a00c986 */ /* 0x000fe2000c101110 */
[C---:B------:R-:W-:Y:S01]  /*c810*/  ISETP.LT.OR P4, PT, R35.reuse, 0x1a, !P0 ;  /* 0x0000001a2300780c */ /* 0x040fe20004781670 */
[----:B------:R-:W-:Y:S01]  /*c820*/  FMUL R208, R208, UR20 ;  /* 0x00000014d0d07c20 */ /* 0x000fe20008400000 */
[----:B------:R-:W-:Y:S01]  /*c830*/  F2FP.SATFINITE.E4M3.F32.PACK_AB_MERGE_C R211, RZ, R211, RZ ;  /* 0x000000d3ffd3723e */ /* 0x000fe200048070ff */
[----:B------:R-:W-:Y:S01]  /*c840*/  @!P6 STG.E.U8 desc[UR16][R24.64+0x19], R213 ;  /* 0x000019d51800e986 */ /* 0x000fe2000c101110 */
[----:B------:R-:W-:Y:S01]  /*c850*/  ISETP.LT.OR P6, PT, R35, 0x22, !P1 ;  /* 0x000000222300780c */ /* 0x000fe20004fc1670 */
[----:B------:R-:W-:Y:S01]  /*c860*/  FMUL R207, R207, UR20 ;  /* 0x00000014cfcf7c20 */ /* 0x000fe20008400000 */
[----:B-1----:R-:W-:Y:S01]  /*c870*/  F2FP.SATFINITE.E4M3.F32.PACK_AB_MERGE_C R29, RZ, R214, RZ ;  /* 0x000000d6ff1d723e */ /* 0x002fe200048070ff */
[----:B------:R-:W-:Y:S01]  /*c880*/  FMUL R205, R205, UR20 ;  /* 0x00000014cdcd7c20 */ /* 0x000fe20008400000 */
[----:B------:R-:W-:Y:S01]  /*c890*/  F2FP.SATFINITE.E4M3.F32.PACK_AB_MERGE_C R209, RZ, R209, RZ ;  /* 0x000000d1ffd1723e */ /* 0x000fe200048070ff */
[----:B------:R-:W-:Y:S01]  /*c8a0*/  FMUL R206, R206, UR20 ;  /* 0x00000014cece7c20 */ /* 0x000fe20008400000 */
[----:B------:R-:W-:Y:S01]  /*c8b0*/  F2FP.SATFINITE.E4M3.F32.PACK_AB_MERGE_C R31, RZ, R208, RZ ;  /* 0x000000d0ff1f723e */ /* 0x000fe200048070ff */
[----:B------:R0:W-:Y:S01]  /*c8c0*/  @!P5 STG.E.U8 desc[UR16][R24.64+0x18], R29 ;  /* 0x0000181d1800d986 */ /* 0x0001e2000c101110 */
[C---:B------:R-:W-:Y:S01]  /*c8d0*/  ISETP.LT.OR P5, PT, R35.reuse, 0x21, !P1 ;  /* 0x000000212300780c */ /* 0x040fe20004fa1670 */
[----:B------:R-:W-:Y:S01]  /*c8e0*/  FMUL R204, R204, UR20 ;  /* 0x00000014cccc7c20 */ /* 0x000fe20008400000 */
[----:B------:R-:W-:Y:S01]  /*c8f0*/  F2FP.SATFINITE.E4M3.F32.PACK_AB_MERGE_C R207, RZ, R207, RZ ;  /* 0x000000cfffcf723e */ /* 0x000fe200048070ff */
[----:B------:R1:W-:Y:S01]  /*c900*/  @!P3 STG.E.U8 desc[UR16][R26.64+0x18], R33 ;  /* 0x000018211a00b986 */ /* 0x0003e2000c101110 */
[----:B------:R-:W-:Y:S01]  /*c910*/  ISETP.LT.OR P3, PT, R35, 0x21, !P0 ;  /* 0x000000212300780c */ /* 0x000fe20004761670 */
[----:B------:R-:W-:Y:S01]  /*c920*/  FMUL R203, R203, UR20 ;  /* 0x00000014cbcb7c20 */ /* 0x000fe20008400000 */
[----:B------:R-:W-:Y:S01]  /*c930*/  F2FP.SATFINITE.E4M3.F32.PACK_AB_MERGE_C R205, RZ, R205, RZ ;  /* 0x000000cdffcd723e */ /* 0x000fe200048070ff */
[----:B------:R-:W-:Y:S01]  /*c940*/  @!P4 STG.E.U8 desc[UR16][R26.64+0x19], R211 ;  /* 0x000019d31a00c986 */ /* 0x000fe2000c101110 */
[----:B------:R-:W-:Y:S01]  /*c950*/  ISETP.LT.OR P4, PT, R35, 0x22, !P0 ;  /* 0x000000222300780c */ /* 0x000fe20004781670 */
[----:B------:R-:W-:Y:S01]  /*c960*/  FMUL R201, R201, UR20 ;  /* 0x00000014c9c97c20 */ /* 0x000fe20008400000 */
[----:B------:R-:W-:Y:S01]  /*c970*/  F2FP.SATFINITE.E4M3.F32.PACK_AB_MERGE_C R203, RZ, R203, RZ ;  /* 0x000000cbffcb723e */ /* 0x000fe200048070ff */
[----:B------:R-:W-:Y:S01]  /*c980*/  @!P6 STG.E.U8 desc[UR16][R24.64+0x21], R209 ;  /* 0x000021d11800e986 */ /* 0x000fe2000c101110 */
[----:B------:R-:W-:Y:S01]  /*c990*/  ISETP.LT.OR P6, PT, R35, 0x2a, !P1 ;  /* 0x0000002a2300780c */ /* 0x000fe20004fc1670 */
[----:B------:R-:W-:Y:S01]  /*c9a0*/  FMUL R202, R202, UR20 ;  /* 0x00000014caca7c20 */ /* 0x000fe20008400000 */
[----:B0-----:R-:W-:Y:S01]  /*c9b0*/  F2FP.SATFINITE.E4M3.F32.PACK_AB_MERGE_C R29, RZ, R210, RZ ;  /* 0x000000d2ff1d723e */ /* 0x001fe200048070ff */
[----:B------:R-:W-:Y:S01]  /*c9c0*/  FMUL R200, R200, UR20 ;  /* 0x00000014c8c87c20 */ /* 0x000fe20008400000 */
[----:B-1----:R-:W-:Y:S01]  /*c9d0*/  F2FP.SATFINITE.E4M3.F32.PACK_AB_MERGE_C R33, RZ, R204, RZ ;  /* 0x000000ccff21723e */ /* 0x002fe200048070ff */
[----:B------:R-:W-:Y:S01]  /*c9e0*/  FMUL R199, R199, UR20 ;  /* 0x00000014c7c77c20 */ /* 0x000fe20008400000 */
[----:B------:R-:W-:Y:S01]  /*c9f0*/  F2FP.SATFINITE.E4M3.F32.PACK_AB_MERGE_C R201, RZ, R201, RZ ;  /* 0x000000c9ffc9723e */ /* 0x000fe200048070ff */
[----:B------:R0:W-:Y:S01]  /*ca00*/  @!P5 STG.E.U8 desc[UR16][R24.64+0x20], R29 ;  /* 0x0000201d1800d986 */ /* 0x0001e2000c101110 */
[----:B------:R-:W-:Y:S01]  /*ca10*/  ISETP.LT.OR P5, PT, R35, 0x29, !P1 ;  /* 0x000000292300780c */ /* 0x000fe20004fa1670 */
[----:B------:R-:W-:Y:S01]  /*ca20*/  FMUL R197, R197, UR20 ;  /* 0x00000014c5c57c20 */ /* 0x000fe20008400000 */
[----:B------:R-:W-:Y:S01]  /*ca30*/  F2FP.SATFINITE.E4M3.F32.PACK_AB_MERGE_C R199, RZ, R199, RZ ;  /* 0x000000c7ffc7723e */ /* 0x000fe200048070ff */
[----:B------:R1:W-:Y:S01]  /*ca40*/  @!P3 STG.E.U8 desc[UR16][R26.64+0x20], R31 ;  /* 0x0000201f1a00b986 */ /* 0x0003e2000c101110 */
[C---:B------:R-:W-:Y:S01]  /*ca50*/  ISETP.LT.OR P3, PT, R35.reuse, 0x29, !P0 ;  /* 0x000000292300780c */ /* 0x040fe20004761670 */
[----:B------:R-:W-:Y:S01]  /*ca60*/  FMUL R198, R198, UR20 ;  /* 0x00000014c6c67c20 */ /* 0x000fe20008400000 */
[----:B------:R-:W-:Y:S01]  /*ca70*/  F2FP.SATFINITE.E4M3.F32.PACK_AB_MERGE_C R197, RZ, R197, RZ ;  /* 0x000000c5ffc5723e */ /* 0x000fe200048070ff */
[----:B------:R-:W-:Y:S01]  /*ca80*/  @!P4 STG.E.U8 desc[UR16][R26.64+0x21], R207 ;  /* 0x000021cf1a00c986 */ /* 0x000fe2000c101110 */
[----:B------:R-:W-:Y:S01]  /*ca90*/  ISETP.LT.OR P4, PT, R35, 0x2a, !P0 ;  /* 0x0000002a2300780c */ /* 0x000fe20004781670 */
[----:B------:R-:W-:Y:S01]  /*caa0*/  FMUL R196, R196, UR20 ;  /* 0x00000014c4c47c20 */ /* 0x000fe20008400000 */
[----:B------:R-:W-:Y:S01]  /*cab0*/  FMUL R195, R195, UR20 ;  /* 0x00000014c3c37c20 */ /* 0x000fe20008400000 */
        /* <DEDUP_REMOVED lines=27> */
[----:B------:R-:W-:Y:S01]  /*cc70*/  FMUL R186, R186, UR20 ;  /* 0x00000014baba7c20 */ /* 0x000fe20008400000 */
        /* <DEDUP_REMOVED lines=156> */
[----:B-----5:R-:W-:Y:S01]  /*d640*/  FMUL R0, R0, UR20 ;  /* 0x0000001400007c20 */ /* 0x020fe20008400000 */
[----:B-1----:R-:W-:Y:S01]  /*d650*/  F2FP.SATFINITE.E4M3.F32.PACK_AB_MERGE_C R33, RZ, R164, RZ ;  /* 0x000000a4ff21723e */ /* 0x002fe200048070ff */
        /* <DEDUP_REMOVED lines=9> */
[----:B------:R-:W-:Y:S01]  /*d6f0*/  FMUL R4, R4, UR20 ;  /* 0x0000001404047c20 */ /* 0x000fe20008400000 */
[----:B------:R-:W-:Y:S01]  /*d700*/  @!P4 STG.E.U8 desc[UR16][R26.64+0x71], R167 ;  /* 0x000071a71a00c986 */ /* 0x000fe2000c101110 */
[----:B------:R-:W-:-:S03]  /*d710*/  ISETP.LT.OR P4, PT, R35, 0x7a, !P0 ;  /* 0x0000007a2300780c */ /* 0x000fc60004781670 */
[----:B------:R-:W-:Y:S01]  /*d720*/  @!P6 STG.E.U8 desc[UR16][R24.64+0x79], R165 ;  /* 0x000079a51800e986 */ /* 0x000fe2000c101110 */
[----:B------:R-:W-:Y:S02]  /*d730*/  ISETP.LT.OR P6, PT, R35, 0x82, !P1 ;  /* 0x000000822300780c */ /* 0x000fe40004fc1670 */
[----:B0-----:R-:W-:Y:S01]  /*d740*/  F2FP.SATFINITE.E4M3.F32.PACK_AB_MERGE_C R29, RZ, R166, RZ ;  /* 0x000000a6ff1d723e */ /* 0x001fe200048070ff */
[----:B------:R-:W4:Y:S01]  /*d750*/  LDL.LU R220, [R1+0x14] ;  /* 0x0000140001dc7983 */ /* 0x000f220000300800 */
[----:B-1----:R-:W-:-:S03]  /*d760*/  F2FP.SATFINITE.E4M3.F32.PACK_AB_MERGE_C R31, RZ, R160, RZ ;  /* 0x000000a0ff1f723e */ /* 0x002fc600048070ff */
[----:B------:R0:W-:Y:S01]  /*d770*/  @!P5 STG.E.U8 desc[UR16][R24.64+0x78], R29 ;  /* 0x0000781d1800d986 */ /* 0x0001e2000c101110 */
[----:B------:R-:W-:-:S03]  /*d780*/  ISETP.LT.OR P5, PT, R35, 0x81, !P1 ;  /* 0x000000812300780c */ /* 0x000fc60004fa1670 */
[----:B------:R1:W-:Y:S01]  /*d790*/  @!P3 STG.E.U8 desc[UR16][R26.64+0x78], R33 ;  /* 0x000078211a00b986 */ /* 0x0003e2000c101110 */
[----:B------:R-:W-:-:S03]  /*d7a0*/  ISETP.LT.OR P3, PT, R35, 0x81, !P0 ;  /* 0x000000812300780c */ /* 0x000fc60004761670 */
        /* <DEDUP_REMOVED lines=26> */
[----:B0-----:R-:W-:Y:S02]  /*d950*/  F2FP.SATFINITE.E4M3.F32.PACK_AB_MERGE_C R29, RZ, R154, RZ ;  /* 0x0000009aff1d723e */ /* 0x001fe400048070ff */
[----:B-1----:R-:W-:-:S03]  /*d960*/  F2FP.SATFINITE.E4M3.F32.PACK_AB_MERGE_C R33, RZ, R20, RZ ;  /* 0x00000014ff21723e */ /* 0x002fc600048070ff */
[----:B------:R0:W-:Y:S01]  /*d970*/  @!P5 STG.E.U8 desc[UR16][R24.64+0x90], R29 ;  /* 0x0000901d1800d986 */ /* 0x0001e2000c101110 */
[----:B------:R-:W-:-:S03]  /*d980*/  ISETP.LT.OR P5, PT, R35, 0x99, !P1 ;  /* 0x000000992300780c */ /* 0x000fc60004fa1670 */
[----:B------:R-:W-:Y:S01]  /*d990*/  @!P3 STG.E.U8 desc[UR16][R26.64+0x90], R31 ;  /* 0x0000901f1a00b986 */ /* 0x000fe2000c101110 */
[----:B------:R-:W-:-:S03]  /*d9a0*/  ISETP.LT.OR P3, PT, R35, 0x99, !P0 ;  /* 0x000000992300780c */ /* 0x000fc60004761670 */
[----:B------:R1:W-:Y:S01]  /*d9b0*/  @!P4 STG.E.U8 desc[UR16][R26.64+0x91], R23 ;  /* 0x000091171a00c986 */ /* 0x0003e2000c101110 */
[----:B------:R-:W-:-:S03]  /*d9c0*/  ISETP.LT.OR P4, PT, R35, 0x9a, !P0 ;  /* 0x0000009a2300780c */ /* 0x000fc60004781670 */
[----:B------:R2:W-:Y:S01]  /*d9d0*/  @!P6 STG.E.U8 desc[UR16][R24.64+0x99], R21 ;  /* 0x000099151800e986 */ /* 0x0005e2000c101110 */
[----:B------:R-:W-:Y:S02]  /*d9e0*/  ISETP.LT.OR P6, PT, R35, 0xa2, !P1 ;  /* 0x000000a22300780c */ /* 0x000fe40004fc1670 */
[----:B0-----:R-:W-:-:S05]  /*d9f0*/  F2FP.SATFINITE.E4M3.F32.PACK_AB_MERGE_C R29, RZ, R22, RZ ;  /* 0x00000016ff1d723e */ /* 0x001fca00048070ff */
[----:B------:R-:W-:Y:S01]  /*da00*/  @!P5 STG.E.U8 desc[UR16][R24.64+0x98], R29 ;  /* 0x0000981d1800d986 */ /* 0x000fe2000c101110 */
[C---:B------:R-:W-:Y:S02]  /*da10*/  ISETP.LT.OR P5, PT, R35.reuse, 0xa1, !P1 ;  /* 0x000000a12300780c */ /* 0x040fe40004fa1670 */
[----:B-1----:R-:W-:Y:S01]  /*da20*/  F2FP.SATFINITE.E4M3.F32.PACK_AB_MERGE_C R23, RZ, R18, RZ ;  /* 0x00000012ff17723e */ /* 0x002fe200048070ff */
[----:B------:R-:W-:Y:S01]  /*da30*/  @!P3 STG.E.U8 desc[UR16][R26.64+0x98], R33 ;  /* 0x000098211a00b986 */ /* 0x000fe2000c101110 */
[C---:B------:R-:W-:Y:S02]  /*da40*/  ISETP.LT.OR P3, PT, R35.reuse, 0xa1, !P0 ;  /* 0x000000a12300780c */ /* 0x040fe40004761670 */
[----:B--2---:R-:W-:Y:S01]  /*da50*/  F2FP.SATFINITE.E4M3.F32.PACK_AB_MERGE_C R21, RZ, R16, RZ ;  /* 0x00000010ff15723e */ /* 0x004fe200048070ff */
[----:B------:R0:W-:Y:S01]  /*da60*/  @!P4 STG.E.U8 desc[UR16][R26.64+0x99], R19 ;  /* 0x000099131a00c986 */ /* 0x0001e2000c101110 */
[----:B------:R-:W-:-:S03]  /*da70*/  ISETP.LT.OR P4, PT, R35, 0xa2, !P0 ;  /* 0x000000a22300780c */ /* 0x000fc60004781670 */
[----:B------:R1:W-:Y:S01]  /*da80*/  @!P6 STG.E.U8 desc[UR16][R24.64+0xa1], R17 ;  /* 0x0000a1111800e986 */ /* 0x0003e2000c101110 */
[----:B------:R-:W-:-:S03]  /*da90*/  ISETP.LT.OR P6, PT, R35, 0xaa, !P1 ;  /* 0x000000aa2300780c */ /* 0x000fc60004fc1670 */
[----:B------:R-:W-:Y:S01]  /*daa0*/  @!P5 STG.E.U8 desc[UR16][R24.64+0xa0], R23 ;  /* 0x0000a0171800d986 */ /* 0x000fe2000c101110 */
[----:B------:R-:W-:-:S03]  /*dab0*/  ISETP.LT.OR P5, PT, R35, 0xa9, !P1 ;  /* 0x000000a92300780c */ /* 0x000fc60004fa1670 */
[----:B------:R-:W-:Y:S01]  /*dac0*/  @!P3 STG.E.U8 desc[UR16][R26.64+0xa0], R21 ;  /* 0x0000a0151a00b986 */ /* 0x000fe2000c101110 */
[C---:B------:R-:W-:Y:S02]  /*dad0*/  ISETP.LT.OR P3, PT, R35.reuse, 0xa9, !P0 ;  /* 0x000000a92300780c */ /* 0x040fe40004761670 */
[----:B0-----:R-:W-:Y:S01]  /*dae0*/  F2FP.SATFINITE.E4M3.F32.PACK_AB_MERGE_C R19, RZ, R14, RZ ;  /* 0x0000000eff13723e */ /* 0x001fe200048070ff */
[----:B------:R0:W-:Y:S01]  /*daf0*/  @!P4 STG.E.U8 desc[UR16][R26.64+0xa1], R15 ;  /* 0x0000a10f1a00c986 */ /* 0x0001e2000c101110 */
[C---:B------:R-:W-:Y:S02]  /*db00*/  ISETP.LT.OR P4, PT, R35.reuse, 0xaa, !P0 ;  /* 0x000000aa2300780c */ /* 0x040fe40004781670 */
[----:B-1----:R-:W-:Y:S01]  /*db10*/  F2FP.SATFINITE.E4M3.F32.PACK_AB_MERGE_C R17, RZ, R12, RZ ;  /* 0x0000000cff11723e */ /* 0x002fe200048070ff */
        /* <DEDUP_REMOVED lines=15> */
[----:B0-----:R-:W-:Y:S02]  /*dc10*/  F2FP.SATFINITE.E4M3.F32.PACK_AB_MERGE_C R11, RZ, R6, RZ ;  /* 0x00000006ff0b723e */ /* 0x001fe400048070ff */
[C---:B------:R-:W-:Y:S01]  /*dc20*/  ISETP.LT.OR P3, PT, R35.reuse, 0xb9, !P0 ;  /* 0x000000b92300780c */ /* 0x040fe20004761670 */
[----:B------:R0:W-:Y:S01]  /*dc30*/  @!P4 STG.E.U8 desc[UR16][R26.64+0xb1], R7 ;  /* 0x0000b1071a00c986 */ /* 0x0001e2000c101110 */
[----:B-1----:R-:W-:Y:S02]  /*dc40*/  F2FP.SATFINITE.E4M3.F32.PACK_AB_MERGE_C R9, RZ, R4, RZ ;  /* 0x00000004ff09723e */ /* 0x002fe400048070ff */
[----:B------:R-:W-:Y:S01]  /*dc50*/  ISETP.LT.OR P4, PT, R35, 0xba, !P0 ;  /* 0x000000ba2300780c */ /* 0x000fe20004781670 */
[----:B------:R1:W-:Y:S04]  /*dc60*/  @!P6 STG.E.U8 desc[UR16][R24.64+0xb9], R5 ;  /* 0x0000b9051800e986 */ /* 0x0003e8000c101110 */
[----:B------:R2:W-:Y:S01]  /*dc70*/  @!P5 STG.E.U8 desc[UR16][R24.64+0xb8], R11 ;  /* 0x0000b80b1800d986 */ /* 0x0005e2000c101110 */
[----:B------:R-:W-:Y:S01]  /*dc80*/  FMUL R4, R227, UR20 ;  /* 0x00000014e3047c20 */ /* 0x000fe20008400000 */
[----:B------:R-:W-:-:S02]  /*dc90*/  ISETP.LT.OR P5, PT, R35, 0xc1, !P1 ;  /* 0x000000c12300780c */ /* 0x000fc40004fa1670 */
[----:B0-----:R-:W-:Y:S02]  /*dca0*/  F2FP.SATFINITE.E4M3.F32.PACK_AB_MERGE_C R7, RZ, R3, RZ ;  /* 0x00000003ff07723e */ /* 0x001fe400048070ff */
[----:B-1----:R-:W-:Y:S01]  /*dcb0*/  F2FP.SATFINITE.E4M3.F32.PACK_AB_MERGE_C R5, RZ, R0, RZ ;  /* 0x00000000ff05723e */ /* 0x002fe200048070ff */
[----:B---3--:R-:W-:Y:S01]  /*dcc0*/  FMUL R0, R222, UR20 ;  /* 0x00000014de007c20 */ /* 0x008fe20008400000 */
[----:B------:R-:W-:Y:S01]  /*dcd0*/  ISETP.LT.OR P6, PT, R35, 0xc2, !P1 ;  /* 0x000000c22300780c */ /* 0x000fe20004fc1670 */
[----:B------:R-:W3:Y:S01]  /*dce0*/  LDL.LU R222, [R1+0x20] ;  /* 0x0000200001de7983 */ /* 0x000ee20000300800 */
[----:B--2---:R-:W-:Y:S02]  /*dcf0*/  F2FP.SATFINITE.E4M3.F32.PACK_AB_MERGE_C R11, RZ, R2, RZ ;  /* 0x00000002ff0b723e */ /* 0x004fe400048070ff */
[----:B------:R-:W-:Y:S01]  /*dd00*/  F2FP.SATFINITE.E4M3.F32.PACK_AB_MERGE_C R13, RZ, R0, RZ ;  /* 0x00000000ff0d723e */ /* 0x000fe200048070ff */
[----:B----4-:R-:W-:Y:S01]  /*dd10*/  FMUL R0, R224, UR20 ;  /* 0x00000014e0007c20 */ /* 0x010fe20008400000 */
[----:B------:R-:W-:Y:S01]  /*dd20*/  FMUL R2, R225, UR20 ;  /* 0x00000014e1027c20 */ /* 0x000fe20008400000 */
[----:B------:R-:W2:Y:S04]  /*dd30*/  LDL.LU R224, [R1+0x24] ;  /* 0x0000240001e07983 */ /* 0x000ea80000300800 */
[----:B------:R-:W4:Y:S01]  /*dd40*/  LDL.LU R225, [R1+0x28] ;  /* 0x0000280001e17983 */ /* 0x000f220000300800 */
[----:B------:R-:W-:-:S03]  /*dd50*/  FMUL R3, R226, UR20 ;  /* 0x00000014e2037c20 */ /* 0x000fc60008400000 */
[----:B------:R-:W4:Y:S04]  /*dd60*/  LDL.LU R226, [R1+0x2c] ;  /* 0x00002c0001e27983 */ /* 0x000f280000300800 */
[----:B------:R-:W4:Y:S04]  /*dd70*/  LDL.LU R227, [R1+0x30] ;  /* 0x0000300001e37983 */ /* 0x000f280000300800 */
[----:B------:R-:W-:Y:S01]  /*dd80*/  @!P3 STG.E.U8 desc[UR16][R26.64+0xb8], R9 ;  /* 0x0000b8091a00b986 */ /* 0x000fe2000c101110 */
[----:B------:R-:W-:-:S03]  /*dd90*/  ISETP.LT.OR P3, PT, R35, 0xc1, !P0 ;  /* 0x000000c12300780c */ /* 0x000fc60004761670 */
[----:B------:R0:W-:Y:S01]  /*dda0*/  @!P4 STG.E.U8 desc[UR16][R26.64+0xb9], R7 ;  /* 0x0000b9071a00c986 */ /* 0x0001e2000c101110 */
[----:B------:R-:W-:-:S03]  /*ddb0*/  ISETP.LT.OR P4, PT, R35, 0xc2, !P0 ;  /* 0x000000c22300780c */ /* 0x000fc60004781670 */
[----:B------:R-:W-:Y:S01]  /*ddc0*/  @!P5 STG.E.U8 desc[UR16][R24.64+0xc0], R11 ;  /* 0x0000c00b1800d986 */ /* 0x000fe2000c101110 */
[----:B------:R-:W-:-:S03]  /*ddd0*/  ISETP.LT.OR P5, PT, R35, 0xc9, !P1 ;  /* 0x000000c92300780c */ /* 0x000fc60004fa1670 */
[----:B------:R1:W-:Y:S01]  /*dde0*/  @!P6 STG.E.U8 desc[UR16][R24.64+0xc1], R5 ;  /* 0x0000c1051800e986 */ /* 0x0003e2000c101110 */
[----:B0-----:R-:W-:-:S03]  /*ddf0*/  F2FP.SATFINITE.E4M3.F32.PACK_AB_MERGE_C R7, RZ, R0, RZ ;  /* 0x00000000ff07723e */ /* 0x001fc600048070ff */
[----:B------:R-:W-:Y:S01]  /*de00*/  @!P3 STG.E.U8 desc[UR16][R26.64+0xc0], R13 ;  /* 0x0000c00d1a00b986 */ /* 0x000fe2000c101110 */
[C---:B------:R-:W-:Y:S02]  /*de10*/  ISETP.LT.OR P6, PT, R35.reuse, 0xca, !P1 ;  /* 0x000000ca2300780c */ /* 0x040fe40004fc1670 */
[----:B-1----:R-:W-:Y:S01]  /*de20*/  F2FP.SATFINITE.E4M3.F32.PACK_AB_MERGE_C R5, RZ, R2, RZ ;  /* 0x00000002ff05723e */ /* 0x002fe200048070ff */
[----:B------:R0:W-:Y:S01]  /*de30*/  @!P4 STG.E.U8 desc[UR16][R26.64+0xc1], R7 ;  /* 0x0000c1071a00c986 */ /* 0x0001e2000c101110 */
[C---:B------:R-:W-:Y:S02]  /*de40*/  ISETP.LT.OR P3, PT, R35.reuse, 0xc9, !P0 ;  /* 0x000000c92300780c */ /* 0x040fe40004761670 */
[C---:B------:R-:W-:Y:S01]  /*de50*/  ISETP.LT.OR P4, PT, R35.reuse, 0xca, !P0 ;  /* 0x000000ca2300780c */ /* 0x040fe20004781670 */
[----:B------:R1:W-:Y:S01]  /*de60*/  @!P5 STG.E.U8 desc[UR16][R24.64+0xc8], R5 ;  /* 0x0000c8051800d986 */ /* 0x0003e2000c101110 */
[----:B------:R-:W-:Y:S02]  /*de70*/  ISETP.LT.OR P5, PT, R35, 0xd1, !P1 ;  /* 0x000000d12300780c */ /* 0x000fe40004fa1670 */
[----:B------:R-:W-:-:S02]  /*de80*/  F2FP.SATFINITE.E4M3.F32.PACK_AB_MERGE_C R9, RZ, R3, RZ ;  /* 0x00000003ff09723e */ /* 0x000fc400048070ff */
[----:B------:R-:W-:-:S03]  /*de90*/  F2FP.SATFINITE.E4M3.F32.PACK_AB_MERGE_C R11, RZ, R4, RZ ;  /* 0x00000004ff0b723e */ /* 0x000fc600048070ff */
[----:B------:R1:W-:Y:S04]  /*dea0*/  @!P6 STG.E.U8 desc[UR16][R24.64+0xc9], R9 ;  /* 0x0000c9091800e986 */ /* 0x0003e8000c101110 */
[----:B------:R-:W-:Y:S01]  /*deb0*/  @!P3 STG.E.U8 desc[UR16][R26.64+0xc8], R11 ;  /* 0x0000c80b1a00b986 */ /* 0x000fe2000c101110 */
[----:B------:R-:W-:-:S03]  /*dec0*/  FMUL R0, R220, UR20 ;  /* 0x00000014dc007c20 */ /* 0x000fc60008400000 */
[----:B------:R-:W4:Y:S02]  /*ded0*/  LDL.LU R220, [R1+0x34] ;  /* 0x0000340001dc7983 */ /* 0x000f240000300800 */
[----:B0-----:R-:W-:Y:S01]  /*dee0*/  F2FP.SATFINITE.E4M3.F32.PACK_AB_MERGE_C R7, RZ, R0, RZ ;  /* 0x00000000ff07723e */ /* 0x001fe200048070ff */
[----:B------:R-:W-:Y:S02]  /*def0*/  FMUL R2, R221, UR20 ;  /* 0x00000014dd027c20 */ /* 0x000fe40008400000 */
[----:B------:R-:W4:Y:S03]  /*df00*/  LDL.LU R221, [R1+0x38] ;  /* 0x0000380001dd7983 */ /* 0x000f260000300800 */
[----:B-1----:R-:W-:Y:S01]  /*df10*/  F2FP.SATFINITE.E4M3.F32.PACK_AB_MERGE_C R5, RZ, R2, RZ ;  /* 0x00000002ff05723e */ /* 0x002fe200048070ff */
[----:B------:R-:W-:Y:S04]  /*df20*/  @!P4 STG.E.U8 desc[UR16][R26.64+0xc9], R7 ;  /* 0x0000c9071a00c986 */ /* 0x000fe8000c101110 */
[----:B------:R0:W-:Y:S01]  /*df30*/  @!P5 STG.E.U8 desc[UR16][R24.64+0xd0], R5 ;  /* 0x0000d0051800d986 */ /* 0x0001e2000c101110 */
[----:B------:R-:W-:-:S03]  /*df40*/  FMUL R3, R223, UR20 ;  /* 0x00000014df037c20 */ /* 0x000fc60008400000 */
[----:B------:R-:W4:Y:S02]  /*df50*/  LDL.LU R223, [R1+0x3c] ;  /* 0x00003c0001df7983 */ /* 0x000f240000300800 */
[----:B------:R-:W-:Y:S01]  /*df60*/  F2FP.SATFINITE.E4M3.F32.PACK_AB_MERGE_C R9, RZ, R3, RZ ;  /* 0x00000003ff09723e */ /* 0x000fe200048070ff */
[----:B---3--:R-:W-:Y:S02]  /*df70*/  FMUL R0, R222, UR20 ;  /* 0x00000014de007c20 */ /* 0x008fe40008400000 */
[----:B------:R-:W3:Y:S03]  /*df80*/  LDL.LU R222, [R1+0x40] ;  /* 0x0000400001de7983 */ /* 0x000ee60000300800 */
[----:B------:R-:W-:Y:S01]  /*df90*/  F2FP.SATFINITE.E4M3.F32.PACK_AB_MERGE_C R13, RZ, R0, RZ ;  /* 0x00000000ff0d723e */ /* 0x000fe200048070ff */
[----:B--2---:R-:W-:Y:S02]  /*dfa0*/  FMUL R2, R224, UR20 ;  /* 0x00000014e0027c20 */ /* 0x004fe40008400000 */
[----:B------:R-:W2:Y:S01]  /*dfb0*/  LDL.LU R224, [R1+0x44] ;  /* 0x0000440001e07983 */ /* 0x000ea20000300800 */
[----:B----4-:R-:W-:-:S03]  /*dfc0*/  FMUL R0, R225, UR20 ;  /* 0x00000014e1007c20 */ /* 0x010fc60008400000 */
[----:B------:R-:W4:Y:S01]  /*dfd0*/  LDL.LU R225, [R1+0x48] ;  /* 0x0000480001e17983 */ /* 0x000f220000300800 */
[----:B------:R-:W-:Y:S01]  /*dfe0*/  FMUL R3, R226, UR20 ;  /* 0x00000014e2037c20 */ /* 0x000fe20008400000 */
[----:B0-----:R-:W-:Y:S02]  /*dff0*/  F2FP.SATFINITE.E4M3.F32.PACK_AB_MERGE_C R5, RZ, R0, RZ ;  /* 0x00000000ff05723e */ /* 0x001fe400048070ff */
[----:B------:R-:W4:Y:S01]  /*e000*/  LDL.LU R226, [R1+0x4c] ;  /* 0x00004c0001e27983 */ /* 0x000f220000300800 */
[----:B------:R-:W-:-:S03]  /*e010*/  FMUL R0, R227, UR20 ;  /* 0x00000014e3007c20 */ /* 0x000fc60008400000 */
[----:B------:R-:W4:Y:S01]  /*e020*/  LDL.LU R227, [R1+0x50] ;  /* 0x0000500001e37983 */ /* 0x000f220000300800 */
[C---:B------:R-:W-:Y:S02]  /*e030*/  ISETP.LT.OR P6, PT, R35.reuse, 0xd2, !P1 ;  /* 0x000000d22300780c */ /* 0x040fe40004fc1670 */
[C---:B------:R-:W-:Y:S01]  /*e040*/  ISETP.LT.OR P4, PT, R35.reuse, 0xd2, !P0 ;  /* 0x000000d22300780c */ /* 0x040fe20004781670 */
[----:B------:R-:W4:Y:S01]  /*e050*/  LDL.LU R218, [R1+0x54] ;  /* 0x0000540001da7983 */ /* 0x000f220000300800 */
[C---:B------:R-:W-:Y:S02]  /*e060*/  ISETP.LT.OR P3, PT, R35.reuse, 0xd1, !P0 ;  /* 0x000000d12300780c */ /* 0x040fe40004761670 */
[----:B------:R-:W-:Y:S02]  /*e070*/  ISETP.LT.OR P5, PT, R35, 0xd9, !P1 ;  /* 0x000000d92300780c */ /* 0x000fe40004fa1670 */
[----:B------:R-:W-:Y:S02]  /*e080*/  F2FP.SATFINITE.E4M3.F32.PACK_AB_MERGE_C R7, RZ, R2, RZ ;  /* 0x00000002ff07723e */ /* 0x000fe400048070ff */
[----:B------:R-:W-:-:S03]  /*e090*/  F2FP.SATFINITE.E4M3.F32.PACK_AB_MERGE_C R11, RZ, R0, RZ ;  /* 0x00000000ff0b723e */ /* 0x000fc600048070ff */
[----:B------:R0:W-:Y:S01]  /*e0a0*/  @!P6 STG.E.U8 desc[UR16][R24.64+0xd1], R9 ;  /* 0x0000d1091800e986 */ /* 0x0001e2000c101110 */
[----:B------:R-:W-:-:S03]  /*e0b0*/  ISETP.LT.OR P6, PT, R35, 0xda, !P1 ;  /* 0x000000da2300780c */ /* 0x000fc60004fc1670 */
[----:B------:R-:W-:Y:S01]  /*e0c0*/  @!P4 STG.E.U8 desc[UR16][R26.64+0xd1], R7 ;  /* 0x0000d1071a00c986 */ /* 0x000fe2000c101110 */
[----:B------:R-:W-:-:S03]  /*e0d0*/  ISETP.LT.OR P4, PT, R35, 0xda, !P0 ;  /* 0x000000da2300780c */ /* 0x000fc60004781670 */
[----:B------:R-:W-:Y:S01]  /*e0e0*/  @!P3 STG.E.U8 desc[UR16][R26.64+0xd0], R13 ;  /* 0x0000d00d1a00b986 */ /* 0x000fe2000c101110 */
[----:B0-----:R-:W-:-:S03]  /*e0f0*/  F2FP.SATFINITE.E4M3.F32.PACK_AB_MERGE_C R9, RZ, R3, RZ ;  /* 0x00000003ff09723e */ /* 0x001fc600048070ff */
[----:B------:R0:W-:Y:S04]  /*e100*/  @!P5 STG.E.U8 desc[UR16][R24.64+0xd8], R5 ;  /* 0x0000d8051800d986 */ /* 0x0001e8000c101110 */
[----:B------:R1:W-:Y:S01]  /*e110*/  @!P6 STG.E.U8 desc[UR16][R24.64+0xd9], R9 ;  /* 0x0000d9091800e986 */ /* 0x0003e2000c101110 */
[----:B------:R-:W-:-:S03]  /*e120*/  FMUL R0, R220, UR20 ;  /* 0x00000014dc007c20 */ /* 0x000fc60008400000 */
[----:B------:R-:W4:Y:S02]  /*e130*/  LDL.LU R220, [R1+0x58] ;  /* 0x0000580001dc7983 */ /* 0x000f240000300800 */
[----:B0-----:R-:W-:Y:S01]  /*e140*/  F2FP.SATFINITE.E4M3.F32.PACK_AB_MERGE_C R5, RZ, R0, RZ ;  /* 0x00000000ff05723e */ /* 0x001fe200048070ff */
[----:B------:R-:W-:Y:S02]  /*e150*/  FMUL R2, R221, UR20 ;  /* 0x00000014dd027c20 */ /* 0x000fe40008400000 */
[----:B------:R-:W4:Y:S03]  /*e160*/  LDL.LU R221, [R1+0x5c] ;  /* 0x00005c0001dd7983 */ /* 0x000f260000300800 */
[----:B------:R-:W-:Y:S01]  /*e170*/  F2FP.SATFINITE.E4M3.F32.PACK_AB_MERGE_C R7, RZ, R2, RZ ;  /* 0x00000002ff07723e */ /* 0x000fe200048070ff */
[----:B------:R0:W-:Y:S01]  /*e180*/  @!P4 STG.E.U8 desc[UR16][R26.64+0xd9], R5 ;  /* 0x0000d9051a00c986 */ /* 0x0001e2000c101110 */
[----:B------:R-:W-:-:S03]  /*e190*/  FMUL R3, R223, UR20 ;  /* 0x00000014df037c20 */ /* 0x000fc60008400000 */
[----:B------:R-:W4:Y:S02]  /*e1a0*/  LDL.LU R223, [R1+0x60] ;  /* 0x0000600001df7983 */ /* 0x000f240000300800 */
[----:B-1----:R-:W-:Y:S01]  /*e1b0*/  F2FP.SATFINITE.E4M3.F32.PACK_AB_MERGE_C R9, RZ, R3, RZ ;  /* 0x00000003ff09723e */ /* 0x002fe200048070ff */
[----:B---3--:R-:W-:Y:S02]  /*e1c0*/  FMUL R4, R222, UR20 ;  /* 0x00000014de047c20 */ /* 0x008fe40008400000 */
[----:B------:R-:W3:Y:S01]  /*e1d0*/  LDL.LU R222, [R1+0x64] ;  /* 0x0000640001de7983 */ /* 0x000ee20000300800 */
[----:B--2---:R-:W-:-:S03]  /*e1e0*/  FMUL R0, R224, UR20 ;  /* 0x00000014e0007c20 */ /* 0x004fc60008400000 */
[----:B------:R-:W2:Y:S01]  /*e1f0*/  LDL.LU R224, [R1+0x68] ;  /* 0x0000680001e07983 */ /* 0x000ea20000300800 */
[----:B----4-:R-:W-:Y:S01]  /*e200*/  FMUL R2, R225, UR20 ;  /* 0x00000014e1027c20 */ /* 0x010fe20008400000 */
[----:B0-----:R-:W-:Y:S02]  /*e210*/  F2FP.SATFINITE.E4M3.F32.PACK_AB_MERGE_C R5, RZ, R0, RZ ;  /* 0x00000000ff05723e */ /* 0x001fe400048070ff */
[----:B------:R-:W4:Y:S01]  /*e220*/  LDL.LU R225, [R1+0x6c] ;  /* 0x00006c0001e17983 */ /* 0x000f220000300800 */
[----:B------:R-:W-:-:S03]  /*e230*/  FMUL R3, R226, UR20 ;  /* 0x00000014e2037c20 */ /* 0x000fc60008400000 */
[----:B------:R-:W4:Y:S01]  /*e240*/  LDL.LU R226, [R1+0x70] ;  /* 0x0000700001e27983 */ /* 0x000f220000300800 */
[----:B------:R-:W-:-:S03]  /*e250*/  FMUL R0, R227, UR20 ;  /* 0x00000014e3007c20 */ /* 0x000fc60008400000 */
[----:B------:R-:W4:Y:S01]  /*e260*/  LDL.LU R227, [R1+0x74] ;  /* 0x0000740001e37983 */ /* 0x000f220000300800 */
[C---:B------:R-:W-:Y:S02]  /*e270*/  ISETP.LT.OR P3, PT, R35.reuse, 0xd9, !P0 ;  /* 0x000000d92300780c */ /* 0x040fe40004761670 */
[C---:B------:R-:W-:Y:S02]  /*e280*/  ISETP.LT.OR P5, PT, R35.reuse, 0xe1, !P1 ;  /* 0x000000e12300780c */ /* 0x040fe40004fa1670 */
[C---:B------:R-:W-:Y:S02]  /*e290*/  ISETP.LT.OR P6, PT, R35.reuse, 0xe2, !P1 ;  /* 0x000000e22300780c */ /* 0x040fe40004fc1670 */
[----:B------:R-:W-:-:S07]  /*e2a0*/  ISETP.LT.OR P4, PT, R35, 0xe2, !P0 ;  /* 0x000000e22300780c */ /* 0x000fce0004781670 */
[----:B------:R-:W-:Y:S01]  /*e2b0*/  @!P3 STG.E.U8 desc[UR16][R26.64+0xd8], R11 ;  /* 0x0000d80b1a00b986 */ /* 0x000fe2000c101110 */
[----:B------:R-:W-:-:S03]  /*e2c0*/  ISETP.LT.OR P3, PT, R35, 0xe1, !P0 ;  /* 0x000000e12300780c */ /* 0x000fc60004761670 */
[----:B------:R0:W-:Y:S01]  /*e2d0*/  @!P5 STG.E.U8 desc[UR16][R24.64+0xe0], R7 ;  /* 0x0000e0071800d986 */ /* 0x0001e2000c101110 */
[----:B------:R-:W-:-:S03]  /*e2e0*/  ISETP.LT.OR P5, PT, R35, 0xe9, !P1 ;  /* 0x000000e92300780c */ /* 0x000fc60004fa1670 */
[----:B------:R1:W-:Y:S01]  /*e2f0*/  @!P6 STG.E.U8 desc[UR16][R24.64+0xe1], R9 ;  /* 0x0000e1091800e986 */ /* 0x0003e2000c101110 */
[----:B------:R-:W-:Y:S02]  /*e300*/  ISETP.LT.OR P6, PT, R35, 0xea, !P1 ;  /* 0x000000ea2300780c */ /* 0x000fe40004fc1670 */
[----:B------:R-:W-:Y:S01]  /*e310*/  F2FP.SATFINITE.E4M3.F32.PACK_AB_MERGE_C R13, RZ, R4, RZ ;  /* 0x00000004ff0d723e */ /* 0x000fe200048070ff */
[----:B------:R1:W-:Y:S01]  /*e320*/  @!P4 STG.E.U8 desc[UR16][R26.64+0xe1], R5 ;  /* 0x0000e1051a00c986 */ /* 0x0003e2000c101110 */
[----:B0-----:R-:W-:-:S03]  /*e330*/  F2FP.SATFINITE.E4M3.F32.PACK_AB_MERGE_C R7, RZ, R2, RZ ;  /* 0x00000002ff07723e */ /* 0x001fc600048070ff */
[----:B------:R-:W-:Y:S01]  /*e340*/  @!P3 STG.E.U8 desc[UR16][R26.64+0xe0], R13 ;  /* 0x0000e00d1a00b986 */ /* 0x000fe2000c101110 */
[----:B-1----:R-:W-:-:S03]  /*e350*/  F2FP.SATFINITE.E4M3.F32.PACK_AB_MERGE_C R9, RZ, R3, RZ ;  /* 0x00000003ff09723e */ /* 0x002fc600048070ff */
[----:B------:R0:W-:Y:S01]  /*e360*/  @!P5 STG.E.U8 desc[UR16][R24.64+0xe8], R7 ;  /* 0x0000e8071800d986 */ /* 0x0001e2000c101110 */
[C---:B------:R-:W-:Y:S02]  /*e370*/  ISETP.LT.OR P3, PT, R35.reuse, 0xe9, !P0 ;  /* 0x000000e92300780c */ /* 0x040fe40004761670 */
[C---:B------:R-:W-:Y:S01]  /*e380*/  ISETP.LT.OR P4, PT, R35.reuse, 0xea, !P0 ;  /* 0x000000ea2300780c */ /* 0x040fe20004781670 */
[----:B------:R1:W-:Y:S01]  /*e390*/  @!P6 STG.E.U8 desc[UR16][R24.64+0xe9], R9 ;  /* 0x0000e9091800e986 */ /* 0x0003e2000c101110 */
[C---:B------:R-:W-:Y:S01]  /*e3a0*/  ISETP.LT.OR P5, PT, R35.reuse, 0xf1, !P1 ;  /* 0x000000f12300780c */ /* 0x040fe20004fa1670 */
[----:B------:R-:W-:Y:S01]  /*e3b0*/  FMUL R2, R218, UR20 ;  /* 0x00000014da027c20 */ /* 0x000fe20008400000 */
[----:B------:R-:W-:Y:S02]  /*e3c0*/  ISETP.LT.OR P6, PT, R35, 0xf2, !P1 ;  /* 0x000000f22300780c */ /* 0x000fe40004fc1670 */
[----:B------:R-:W-:Y:S02]  /*e3d0*/  F2FP.SATFINITE.E4M3.F32.PACK_AB_MERGE_C R11, RZ, R0, RZ ;  /* 0x00000000ff0b723e */ /* 0x000fe400048070ff */
[----:B------:R-:W-:-:S03]  /*e3e0*/  F2FP.SATFINITE.E4M3.F32.PACK_AB_MERGE_C R5, RZ, R2, RZ ;  /* 0x00000002ff05723e */ /* 0x000fc600048070ff */
[----:B------:R-:W-:Y:S01]  /*e3f0*/  @!P3 STG.E.U8 desc[UR16][R26.64+0xe8], R11 ;  /* 0x0000e80b1a00b986 */ /* 0x000fe2000c101110 */
[----:B------:R-:W-:-:S03]  /*e400*/  ISETP.LT.OR P3, PT, R35, 0xf1, !P0 ;  /* 0x000000f12300780c */ /* 0x000fc60004761670 */
[----:B------:R-:W-:Y:S01]  /*e410*/  @!P4 STG.E.U8 desc[UR16][R26.64+0xe9], R5 ;  /* 0x0000e9051a00c986 */ /* 0x000fe2000c101110 */
[C---:B------:R-:W-:Y:S02]  /*e420*/  ISETP.LT.OR P4, PT, R35.reuse, 0xf9, !P1 ;  /* 0x000000f92300780c */ /* 0x040fe40004f81670 */
[----:B------:R-:W-:Y:S01]  /*e430*/  ISETP.LT.OR P1, PT, R35, 0xfa, !P1 ;  /* 0x000000fa2300780c */ /* 0x000fe20004f21670 */
[----:B------:R-:W-:-:S05]  /*e440*/  FMUL R0, R220, UR20 ;  /* 0x00000014dc007c20 */ /* 0x000fca0008400000 */
[----:B0-----:R-:W-:-:S05]  /*e450*/  F2FP.SATFINITE.E4M3.F32.PACK_AB_MERGE_C R7, RZ, R0, RZ ;  /* 0x00000000ff07723e */ /* 0x001fca00048070ff */
[----:B------:R0:W-:Y:S01]  /*e460*/  @!P5 STG.E.U8 desc[UR16][R24.64+0xf0], R7 ;  /* 0x0000f0071800d986 */ /* 0x0001e2000c101110 */
[----:B------:R-:W-:-:S05]  /*e470*/  FMUL R3, R221, UR20 ;  /* 0x00000014dd037c20 */ /* 0x000fca0008400000 */
[----:B-1----:R-:W-:Y:S02]  /*e480*/  F2FP.SATFINITE.E4M3.F32.PACK_AB_MERGE_C R9, RZ, R3, RZ ;  /* 0x00000003ff09723e */ /* 0x002fe400048070ff */
[----:B------:R-:W-:-:S03]  /*e490*/  ISETP.LT.OR P5, PT, R35, 0xf2, !P0 ;  /* 0x000000f22300780c */ /* 0x000fc600047a1670 */
[----:B------:R1:W-:Y:S01]  /*e4a0*/  @!P6 STG.E.U8 desc[UR16][R24.64+0xf1], R9 ;  /* 0x0000f1091800e986 */ /* 0x0003e2000c101110 */
[C---:B------:R-:W-:Y:S02]  /*e4b0*/  ISETP.LT.OR P6, PT, R35.reuse, 0xf9, !P0 ;  /* 0x000000f92300780c */ /* 0x040fe400047c1670 */
[----:B------:R-:W-:Y:S01]  /*e4c0*/  ISETP.LT.OR P0, PT, R35, 0xfa, !P0 ;  /* 0x000000fa2300780c */ /* 0x000fe20004701670 */
[----:B------:R-:W-:-:S05]  /*e4d0*/  FMUL R0, R223, UR20 ;  /* 0x00000014df007c20 */ /* 0x000fca0008400000 */
[----:B------:R-:W-:-:S05]  /*e4e0*/  F2FP.SATFINITE.E4M3.F32.PACK_AB_MERGE_C R13, RZ, R0, RZ ;  /* 0x00000000ff0d723e */ /* 0x000fca00048070ff */
[----:B------:R0:W-:Y:S01]  /*e4f0*/  @!P3 STG.E.U8 desc[UR16][R26.64+0xf0], R13 ;  /* 0x0000f00d1a00b986 */ /* 0x0001e2000c101110 */
[----:B---3--:R-:W-:Y:S01]  /*e500*/  FMUL R0, R222, UR20 ;  /* 0x00000014de007c20 */ /* 0x008fe20008400000 */
[----:B--2---:R-:W-:Y:S01]  /*e510*/  FMUL R2, R224, UR20 ;  /* 0x00000014e0027c20 */ /* 0x004fe20008400000 */
[----:B----4-:R-:W-:-:S03]  /*e520*/  FMUL R3, R225, UR20 ;  /* 0x00000014e1037c20 */ /* 0x010fc60008400000 */
[----:B0-----:R-:W-:Y:S01]  /*e530*/  F2FP.SATFINITE.E4M3.F32.PACK_AB_MERGE_C R7, RZ, R0, RZ ;  /* 0x00000000ff07723e */ /* 0x001fe200048070ff */
[----:B------:R-:W-:Y:S01]  /*e540*/  FMUL R4, R226, UR20 ;  /* 0x00000014e2047c20 */ /* 0x000fe20008400000 */
[----:B------:R-:W-:Y:S01]  /*e550*/  FMUL R5, R227, UR20 ;  /* 0x00000014e3057c20 */ /* 0x000fe20008400000 */
[----:B-1----:R-:W-:Y:S02]  /*e560*/  F2FP.SATFINITE.E4M3.F32.PACK_AB_MERGE_C R9, RZ, R2, RZ ;  /* 0x00000002ff09723e */ /* 0x002fe400048070ff */
[----:B------:R-:W-:Y:S02]  /*e570*/  F2FP.SATFINITE.E4M3.F32.PACK_AB_MERGE_C R3, RZ, R3, RZ ;  /* 0x00000003ff03723e */ /* 0x000fe400048070ff */
[----:B------:R-:W-:Y:S02]  /*e580*/  F2FP.SATFINITE.E4M3.F32.PACK_AB_MERGE_C R11, RZ, R4, RZ ;  /* 0x00000004ff0b723e */ /* 0x000fe400048070ff */
[----:B------:R-:W-:Y:S01]  /*e590*/  F2FP.SATFINITE.E4M3.F32.PACK_AB_MERGE_C R5, RZ, R5, RZ ;  /* 0x00000005ff05723e */ /* 0x000fe200048070ff */
[----:B------:R0:W-:Y:S04]  /*e5a0*/  @!P5 STG.E.U8 desc[UR16][R26.64+0xf1], R7 ;  /* 0x0000f1071a00d986 */ /* 0x0001e8000c101110 */
[----:B------:R0:W-:Y:S04]  /*e5b0*/  @!P4 STG.E.U8 desc[UR16][R24.64+0xf8], R9 ;  /* 0x0000f8091800c986 */ /* 0x0001e8000c101110 */
[----:B------:R0:W-:Y:S04]  /*e5c0*/  @!P1 STG.E.U8 desc[UR16][R24.64+0xf9], R3 ;  /* 0x0000f90318009986 */ /* 0x0001e8000c101110 */
[----:B------:R0:W-:Y:S04]  /*e5d0*/  @!P6 STG.E.U8 desc[UR16][R26.64+0xf8], R11 ;  /* 0x0000f80b1a00e986 */ /* 0x0001e8000c101110 */
[----:B------:R0:W-:Y:S02]  /*e5e0*/  @!P0 STG.E.U8 desc[UR16][R26.64+0xf9], R5 ;  /* 0x0000f9051a008986 */ /* 0x0001e4000c101110 */
.L_x_296:
[----:B------:R-:W-:Y:S05]  /*e5f0*/  BSYNC B0 ;  /* 0x0000000000007941 */ /* 0x000fea0003800000 */
.L_x_38:
[----:B0-----:R-:W2:Y:S04]  /*e600*/  LDL.LU R3, [R1+0x80] ;  /* 0x0000800001037983 */ /* 0x001ea80000300800 */
[----:B-----5:R-:W2:Y:S01]  /*e610*/  LDL.LU R2, [R1+0x84] ;  /* 0x0000840001027983 */ /* 0x020ea20000300800 */
[----:B------:R-:W-:Y:S01]  /*e620*/  ULDC UR6, c[0x0][0xc] ;  /* 0x0000030000067ab9 */ /* 0x000fe20000000800 */
[----:B------:R-:W-:Y:S01]  /*e630*/  ULDC UR7, c[0x0][0x10] ;  /* 0x0000040000077ab9 */ /* 0x000fe20000000800 */
[----:B------:R-:W2:Y:S01]  /*e640*/  LDC R5, c[0x0][0x14] ;  /* 0x00000500ff057b82 */ /* 0x000ea20000000800 */
[----:B------:R-:W-:Y:S01]  /*e650*/  UIMAD.WIDE.U32 UR6, UR6, UR7, URZ ;  /* 0x00000007060672a5 */ /* 0x000fe2000f8e003f */
[----:B------:R-:W-:Y:S01]  /*e660*/  PRMT R0, RZ, 0x7610, R0 ;  /* 0x00007610ff007816 */ /* 0x000fe20000000000 */
[----:B------:R-:W-:-:S04]  /*e670*/  UMOV UR22, 0xffffffff ;  /* 0xffffffff00167882 */ /* 0x000fc80000000000 */
[----:B--2---:R-:W-:-:S04]  /*e680*/  IMAD.WIDE.U32 R2, R5, UR6, R2 ;  /* 0x0000000605027c25 */ /* 0x004fc8000f8e0002 */
[----:B------:R-:W-:Y:S01]  /*e690*/  IMAD R5, R5, UR7, RZ ;  /* 0x0000000705057c24 */ /* 0x000fe2000f8e02ff */
[----:B------:R-:W-:Y:S01]  /*e6a0*/  ULDC.64 UR6, c[0x0][0x650] ;  /* 0x0001940000067ab9 */ /* 0x000fe20000000a00 */
[----:B------:R-:W-:Y:S01]  /*e6b0*/  IMAD.MOV.U32 R19, RZ, RZ, R2 ;  /* 0x000000ffff137224 */ /* 0x000fe200078e0002 */
[----:B------:R-:W-:Y:S01]  /*e6c0*/  ISETP.GE.U32.AND P0, PT, R2, UR6, PT ;  /* 0x0000000602007c0c */ /* 0x000fe2000bf06070 */
[----:B------:R-:W-:Y:S02]  /*e6d0*/  IMAD.IADD R22, R3, 0x1, R5 ;  /* 0x0000000103167824 */ /* 0x000fe400078e0205 */
[----:B------:R-:W-:-:S03]  /*e6e0*/  IMAD.MOV.U32 R2, RZ, RZ, -0x1 ;  /* 0xffffffffff027424 */ /* 0x000fc600078e00ff */
[----:B------:R0:W-:Y:S01]  /*e6f0*/  STL [R1+0x80], R22 ;  /* 0x0000801601007387 */ /* 0x0001e20000100800 */
[----:B------:R-:W-:-:S03]  /*e700*/  ISETP.GE.U32.AND.EX P0, PT, R22, UR7, PT, P0 ;  /* 0x0000000716007c0c */ /* 0x000fc6000bf06100 */
[----:B------:R0:W-:Y:S04]  /*e710*/  STL [R1+0x84], R19 ;  /* 0x0000841301007387 */ /* 0x0001e80000100800 */
[----:B------:R0:W-:Y:S06]  /*e720*/  STL [R1+0x88], R2 ;  /* 0x0000880201007387 */ /* 0x0001ec0000100800 */
[----:B------:R-:W-:Y:S05]  /*e730*/  @P0 BRA `(.L_x_297) ;  /* 0x00000004006c0947 */ /* 0x000fea0003800000 */
[----:B------:R-:W2:Y:S01]  /*e740*/  S2R R14, SR_CTAID.X ;  /* 0x00000000000e7919 */ /* 0x000ea20000002500 */
[----:B------:R-:W5:Y:S01]  /*e750*/  LDC.64 R8, c[0x0][0x628] ;  /* 0x00018a00ff087b82 */ /* 0x000f620000000a00 */
[----:B------:R-:W-:Y:S01]  /*e760*/  ULDC UR6, c[0x0][0x150] ;  /* 0x0000540000067ab9 */ /* 0x000fe20000000800 */
[----:B------:R-:W-:Y:S01]  /*e770*/  IMAD.MOV.U32 R6, RZ, RZ, R19 ;  /* 0x000000ffff067224 */ /* 0x000fe200078e0013 */
[----:B------:R-:W0:Y:S01]  /*e780*/  S2R R16, SR_CTAID.Y ;  /* 0x0000000000107919 */ /* 0x000e220000002600 */
[----:B------:R-:W-:-:S04]  /*e790*/  IMAD.MOV.U32 R7, RZ, RZ, R22 ;  /* 0x000000ffff077224 */ /* 0x000fc800078e0016 */
[----:B------:R-:W0:Y:S08]  /*e7a0*/  LDC R17, c[0x0][0x144] ;  /* 0x00005100ff117b82 */ /* 0x000e300000000800 */
[----:B------:R-:W0:Y:S08]  /*e7b0*/  LDC R10, c[0x0][0x630] ;  /* 0x00018c00ff0a7b82 */ /* 0x000e300000000800 */
[----:B------:R-:W0:Y:S01]  /*e7c0*/  LDC.64 R12, c[0x0][0x620] ;  /* 0x00018800ff0c7b82 */ /* 0x000e220000000a00 */
[----:B-----5:R-:W-:-:S04]  /*e7d0*/  ISETP.NE.U32.AND P0, PT, R8, RZ, PT ;  /* 0x000000ff0800720c */ /* 0x020fc80003f05070 */
[----:B------:R-:W-:Y:S02]  /*e7e0*/  ISETP.NE.AND.EX P0, PT, R9, RZ, PT, P0 ;  /* 0x000000ff0900720c */ /* 0x000fe40003f05300 */
[----:B--2---:R-:W-:-:S05]  /*e7f0*/  I2FP.F32.U32 R0, R14 ;  /* 0x0000000e00007245 */ /* 0x004fca0000201000 */
[----:B------:R-:W-:-:S04]  /*e800*/  FMUL R0, R0, UR6 ;  /* 0x0000000600007c20 */ /* 0x000fc80008400000 */
[----:B------:R2:W0:Y:S02]  /*e810*/  F2I.U32.TRUNC.NTZ R15, R0 ;  /* 0x00000000000f7305 */ /* 0x000424000020f000 */
[----:B------:R-:W-:Y:S05]  /*e820*/  @!P0 BRA `(.L_x_298) ;  /* 0x0000000000288947 */ /* 0x000fea0003800000 */
[----:B--2---:R-:W2:Y:S02]  /*e830*/  LDC R0, c[0x0][0x634] ;  /* 0x00018d00ff007b82 */ /* 0x004ea40000000800 */
[----:B--2---:R-:W-:-:S05]  /*e840*/  IADD3 R7, P0, R19, R0, RZ ;  /* 0x0000000013077210 */ /* 0x004fca0007f1e0ff */
[----:B------:R-:W-:-:S04]  /*e850*/  IMAD.X R11, RZ, RZ, R22, P0 ;  /* 0x000000ffff0b7224 */ /* 0x000fc800000e0616 */
[----:B0-----:R-:W-:-:S04]  /*e860*/  IMAD.WIDE.U32 R2, R11, R8, RZ ;  /* 0x000000080b027225 */ /* 0x001fc800078e00ff */
[----:B------:R-:W-:-:S04]  /*e870*/  IMAD.WIDE.U32 R4, P0, R7, R9, R2 ;  /* 0x0000000907047225 */ /* 0x000fc80007800002 */
[----:B------:R-:W-:-:S04]  /*e880*/  IMAD.WIDE.U32 R2, R7, R8, RZ ;  /* 0x0000000807027225 */ /* 0x000fc800078e00ff */
[----:B------:R-:W-:Y:S01]  /*e890*/  IMAD.X R7, RZ, RZ, RZ, P0 ;  /* 0x000000ffff077224 */ /* 0x000fe200000e06ff */
[----:B------:R-:W-:Y:S01]  /*e8a0*/  IADD3 RZ, P0, R3, R4, RZ ;  /* 0x0000000403ff7210 */ /* 0x000fe20007f1e0ff */
[----:B------:R-:W-:-:S04]  /*e8b0*/  IMAD.MOV.U32 R6, RZ, RZ, R5 ;  /* 0x000000ffff067224 */ /* 0x000fc800078e0005 */
[----:B------:R-:W-:-:S08]  /*e8c0*/  IMAD.WIDE.U32.X R6, R11, R9, R6, P0 ;  /* 0x000000090b067225 */ /* 0x000fd000000e0406 */
.L_x_298:
[-CC-:B0-----:R-:W-:Y:S01]  /*e8d0*/  SHF.R.U64 R24, R6, R10.reuse, R7.reuse ;  /* 0x0000000a06187219 */ /* 0x181fe20000001207 */
[----:B------:R-:W0:Y:S01]  /*e8e0*/  LDC.64 R20, c[0x0][0x640] ;  /* 0x00019000ff147b82 */ /* 0x000e220000000a00 */
[----:B--2---:R-:W-:Y:S01]  /*e8f0*/  SHF.R.U32.HI R0, RZ, R10, R7 ;  /* 0x0000000aff007219 */ /* 0x004fe20000011607 */
[----:B------:R-:W-:Y:S01]  /*e900*/  IMAD.MOV.U32 R2, RZ, RZ, R19 ;  /* 0x000000ffff027224 */ /* 0x000fe200078e0013 */
[----:B------:R-:W-:Y:S01]  /*e910*/  IADD3 R5, P0, RZ, -R24, RZ ;  /* 0x80000018ff057210 */ /* 0x000fe20007f1e0ff */
[----:B------:R-:W-:Y:S01]  /*e920*/  IMAD.MOV R15, RZ, RZ, -R15 ;  /* 0x000000ffff0f7224 */ /* 0x000fe200078e0a0f */
[----:B------:R-:W-:Y:S01]  /*e930*/  ULDC UR6, c[0x0][0x154] ;  /* 0x0000550000067ab9 */ /* 0x000fe20000000800 */
[----:B------:R-:W-:Y:S02]  /*e940*/  IMAD.MOV.U32 R7, RZ, RZ, 0x1 ;  /* 0x00000001ff077424 */ /* 0x000fe400078e00ff */
[----:B------:R-:W2:Y:S01]  /*e950*/  LDC R4, c[0x0][0x618] ;  /* 0x00018600ff047b82 */ /* 0x000ea20000000800 */
[----:B------:R-:W-:-:S02]  /*e960*/  IMAD.X R3, RZ, RZ, ~R0, P0 ;  /* 0x000000ffff037224 */ /* 0x000fc400000e0e00 */
[----:B------:R-:W-:Y:S02]  /*e970*/  IMAD R15, R17, R15, R14 ;  /* 0x0000000f110f7224 */ /* 0x000fe400078e020e */
[-C--:B------:R-:W-:Y:S02]  /*e980*/  IMAD R0, R3, R12.reuse, RZ ;  /* 0x0000000c03007224 */ /* 0x080fe400078e02ff */
[----:B------:R-:W-:Y:S01]  /*e990*/  IMAD.MOV.U32 R3, RZ, RZ, R22 ;  /* 0x000000ffff037224 */ /* 0x000fe200078e0016 */
[----:B------:R-:W5:Y:S01]  /*e9a0*/  LDC R6, c[0x0][0x608] ;  /* 0x00018200ff067b82 */ /* 0x000f620000000800 */
[----:B------:R-:W-:-:S04]  /*e9b0*/  IMAD.WIDE.U32 R2, R5, R12, R2 ;  /* 0x0000000c05027225 */ /* 0x000fc800078e0002 */
[----:B------:R-:W-:-:S03]  /*e9c0*/  IMAD R5, R5, R13, R0 ;  /* 0x0000000d05057224 */ /* 0x000fc600078e0200 */
[----:B------:R-:W1:Y:S01]  /*e9d0*/  LDC R18, c[0x0][0x658] ;  /* 0x00019600ff127b82 */ /* 0x000e620000000800 */
[----:B------:R-:W-:Y:S01]  /*e9e0*/  I2FP.F32.U32 R0, R16 ;  /* 0x0000001000007245 */ /* 0x000fe20000201000 */
[----:B------:R-:W-:Y:S01]  /*e9f0*/  IMAD.IADD R3, R3, 0x1, R5 ;  /* 0x0000000103037824 */ /* 0x000fe200078e0205 */
[----:B0-----:R-:W-:Y:S01]  /*ea00*/  ISETP.NE.U32.AND P0, PT, R20, RZ, PT ;  /* 0x000000ff1400720c */ /* 0x001fe20003f05070 */
[----:B------:R-:W-:Y:S02]  /*ea10*/  IMAD.MOV.U32 R5, RZ, RZ, -0x1 ;  /* 0xffffffffff057424 */ /* 0x000fe400078e00ff */
[----:B------:R-:W-:Y:S02]  /*ea20*/  FMUL R0, R0, UR6 ;  /* 0x0000000600007c20 */ /* 0x000fe40008400000 */
[----:B------:R-:W0:Y:S01]  /*ea30*/  LDC R13, c[0x0][0x148] ;  /* 0x00005200ff0d7b82 */ /* 0x000e220000000800 */
[----:B--2---:R-:W-:Y:S01]  /*ea40*/  SHF.R.U64 R10, R2, R4, R3 ;  /* 0x00000004020a7219 */ /* 0x004fe20000001203 */
[----:B------:R2:W0:Y:S01]  /*ea50*/  F2I.U32.TRUNC.NTZ R12, R0 ;  /* 0x00000000000c7305 */ /* 0x000422000020f000 */
[----:B------:R-:W-:-:S02]  /*ea60*/  ISETP.NE.AND.EX P0, PT, R21, RZ, PT, P0 ;  /* 0x000000ff1500720c */ /* 0x000fc40003f05300 */
[----:B------:R-:W-:-:S03]  /*ea70*/  SHF.R.U32.HI R3, RZ, R4, R3 ;  /* 0x00000004ff037219 */ /* 0x000fc60000011603 */
[----:B------:R-:W0:Y:S01]  /*ea80*/  LDC R14, c[0x0][0x600] ;  /* 0x00018000ff0e7b82 */ /* 0x000e220000000800 */
[-CC-:B-----5:R-:W-:Y:S02]  /*ea90*/  SHF.R.U64 R8, R10, R6.reuse, R3.reuse ;  /* 0x000000060a087219 */ /* 0x1a0fe40000001203 */
[----:B------:R-:W-:-:S05]  /*eaa0*/  SHF.R.U32.HI R3, RZ, R6, R3 ;  /* 0x00000006ff037219 */ /* 0x000fca0000011603 */
[----:B------:R-:W0:Y:S01]  /*eab0*/  LDC R19, c[0x0][0x648] ;  /* 0x00019200ff137b82 */ /* 0x000e220000000800 */
[-CC-:B-1----:R-:W-:Y:S02]  /*eac0*/  SHF.R.U64 R11, R8, R18.reuse, R3.reuse ;  /* 0x00000012080b7219 */ /* 0x182fe40000001203 */
[-C--:B------:R-:W-:Y:S02]  /*ead0*/  SHF.L.U32 R5, R5, R18.reuse, RZ ;  /* 0x0000001205057219 */ /* 0x080fe400000006ff */
[-C--:B------:R-:W-:Y:S01]  /*eae0*/  SHF.R.U32.HI R3, RZ, R18.reuse, R3 ;  /* 0x00000012ff037219 */ /* 0x080fe20000011603 */
[----:B------:R-:W-:Y:S01]  /*eaf0*/  IMAD.MOV.U32 R2, RZ, RZ, R11 ;  /* 0x000000ffff027224 */ /* 0x000fe200078e000b */
[----:B------:R-:W-:Y:S01]  /*eb00*/  SHF.L.U32 R34, R7, R18, RZ ;  /* 0x0000001207227219 */ /* 0x000fe200000006ff */
[----:B------:R-:W1:Y:S01]  /*eb10*/  LDC R22, c[0x0][0x638] ;  /* 0x00018e00ff167b82 */ /* 0x000e620000000800 */
[----:B------:R-:W-:-:S07]  /*eb20*/  LOP3.LUT R17, RZ, R5, RZ, 0x33, !PT ;  /* 0x00000005ff117212 */ /* 0x000fce00078e33ff */
[----:B------:R-:W0:Y:S01]  /*eb30*/  LDC R23, c[0x0][0x610] ;  /* 0x00018400ff177b82 */ /* 0x000e220000000800 */
[----:B--2---:R-:W-:Y:S05]  /*eb40*/  @!P0 BRA `(.L_x_299) ;  /* 0x0000000000288947 */ /* 0x004fea0003800000 */
[----:B------:R-:W2:Y:S02]  /*eb50*/  LDC R0, c[0x0][0x64c] ;  /* 0x00019300ff007b82 */ /* 0x000ea40000000800 */
[----:B--2---:R-:W-:-:S05]  /*eb60*/  IADD3 R7, P0, R11, R0, RZ ;  /* 0x000000000b077210 */ /* 0x004fca0007f1e0ff */
        /* <DEDUP_REMOVED lines=8> */
.L_x_299:
[----:B0-----:R-:W-:Y:S01]  /*ebf0*/  SHF.R.U64 R0, R2, R19, R3 ;  /* 0x0000001302007219 */ /* 0x001fe20000001203 */
[----:B------:R-:W-:Y:S01]  /*ec00*/  VIADD R3, R14, 0xffffffff ;  /* 0xffffffff0e037836 */ /* 0x000fe20000000000 */
[----:B------:R-:W-:Y:S01]  /*ec10*/  LOP3.LUT R5, R8, R17, RZ, 0xc0, !PT ;  /* 0x0000001108057212 */ /* 0x000fe200078ec0ff */
[----:B------:R-:W-:Y:S01]  /*ec20*/  IMAD.MOV R12, RZ, RZ, -R12 ;  /* 0x000000ffff0c7224 */ /* 0x000fe200078e0a0c */
[----:B------:R-:W-:Y:S01]  /*ec30*/  R2UR UR22, R24 ;  /* 0x00000000181672ca */ /* 0x000fe200000e0000 */
[----:B------:R-:W-:Y:S01]  /*ec40*/  IMAD.MOV R2, RZ, RZ, -R0 ;  /* 0x000000ffff027224 */ /* 0x000fe200078e0a00 */
[----:B------:R-:W-:Y:S01]  /*ec50*/  LOP3.LUT R3, R10, R3, RZ, 0xc0, !PT ;  /* 0x000000030a037212 */ /* 0x000fe200078ec0ff */
[----:B------:R-:W-:Y:S02]  /*ec60*/  IMAD R34, R34, R0, R5 ;  /* 0x0000000022227224 */ /* 0x000fe400078e0205 */
[----:B------:R-:W-:Y:S02]  /*ec70*/  @P2 IMAD R15, R13, R12, R16 ;  /* 0x0000000c0d0f2224 */ /* 0x000fe400078e0210 */
[----:B-1----:R-:W-:-:S02]  /*ec80*/  IMAD R0, R2, R22, R11 ;  /* 0x0000001602007224 */ /* 0x002fc400078e020b */
[----:B------:R-:W-:Y:S02]  /*ec90*/  IMAD R34, R34, R23, R15 ;  /* 0x0000001722227224 */ /* 0x000fe400078e020f */
[----:B------:R-:W-:Y:S02]  /*eca0*/  IMAD R3, R0, R14, R3 ;  /* 0x0000000e00037224 */ /* 0x000fe400078e0203 */
[----:B------:R-:W-:-:S03]  /*ecb0*/  IMAD.MOV.U32 R0, RZ, RZ, 0x1 ;  /* 0x00000001ff007424 */ /* 0x000fc600078e00ff */
[----:B------:R-:W-:Y:S02]  /*ecc0*/  SEL R2, R3, R34, !P2 ;  /* 0x0000002203027207 */ /* 0x000fe40005000000 */
[----:B------:R-:W-:-:S03]  /*ecd0*/  SEL R34, R34, R3, !P2 ;  /* 0x0000000322227207 */ /* 0x000fc60005000000 */
[----:B------:R2:W-:Y:S04]  /*ece0*/  STL [R1+0x88], R2 ;  /* 0x0000880201007387 */ /* 0x0005e80000100800 */
.L_x_297:
[----:B------:R0:W-:Y:S01]  /*ecf0*/  STL [R1+0x8c], R34 ;  /* 0x00008c2201007387 */ /* 0x0001e20000100800 */
[----:B------:R-:W-:-:S13]  /*ed00*/  LOP3.LUT P0, RZ, R0, 0xff, RZ, 0xc0, !PT ;  /* 0x000000ff00ff7812 */ /* 0x000fda000780c0ff */
[----:B0-----:R-:W-:Y:S05]  /*ed10*/  @P0 BRA `(.L_x_300) ;  /* 0xffffff2400b00947 */ /* 0x001fea000383ffff */
[----:B------:R-:W-:Y:S05]  /*ed20*/  EXIT ;  /* 0x000000000000794d */ /* 0x000fea0003800000 */
.L_x_8:
[----:B------:R-:W2:Y:S01]  /*ed30*/  LDL R22, [R1+0x84] ;  /* 0x0000840001167983 */ /* 0x000ea20000100800 */
[----:B------:R-:W-:-:S03]  /*ed40*/  ULDC.64 UR4, c[0x0][0x650] ;  /* 0x0001940000047ab9 */ /* 0x000fc60000000a00 */
[----:B0-----:R-:W3:Y:S01]  /*ed50*/  LDL R23, [R1+0x80] ;  /* 0x0000800001177983 */ /* 0x001ee20000100800 */
[----:B------:R-:W-:Y:S01]  /*ed60*/  PRMT R4, RZ, 0x7610, R4 ;  /* 0x00007610ff047816 */ /* 0x000fe20000000004 */
[----:B------:R-:W-:Y:S02]  /*ed70*/  IMAD.MOV.U32 R5, RZ, RZ, -0x1 ;  /* 0xffffffffff057424 */ /* 0x000fe400078e00ff */
[----:B------:R-:W-:Y:S02]  /*ed80*/  IMAD.MOV.U32 R7, RZ, RZ, -0x1 ;  /* 0xffffffffff077424 */ /* 0x000fe400078e00ff */
[----:B------:R-:W-:Y:S01]  /*ed90*/  IMAD.MOV.U32 R6, RZ, RZ, -0x1 ;  /* 0xffffffffff067424 */ /* 0x000fe200078e00ff */
[----:B--2---:R-:W-:-:S04]  /*eda0*/  ISETP.GE.U32.AND P0, PT, R22, UR4, PT ;  /* 0x0000000416007c0c */ /* 0x004fc8000bf06070 */
[----:B---3--:R-:W-:-:S13]  /*edb0*/  ISETP.GE.U32.AND.EX P0, PT, R23, UR5, PT, P0 ;  /* 0x0000000517007c0c */ /* 0x008fda000bf06100 */
[----:B------:R-:W-:Y:S05]  /*edc0*/  @P0 BRA `(.L_x_301) ;  /* 0x00000004002c0947 */ /* 0x000fea0003800000 */
[----:B------:R-:W0:Y:S01]  /*edd0*/  LDC.64 R14, c[0x0][0x628] ;  /* 0x00018a00ff0e7b82 */ /* 0x000e220000000a00 */
[----:B------:R-:W-:Y:S02]  /*ede0*/  IMAD.MOV.U32 R8, RZ, RZ, R22 ;  /* 0x000000ffff087224 */ /* 0x000fe400078e0016 */
[----:B------:R-:W-:-:S05]  /*edf0*/  IMAD.MOV.U32 R9, RZ, RZ, R23 ;  /* 0x000000ffff097224 */ /* 0x000fca00078e0017 */
[----:B------:R-:W1:Y:S08]  /*ee00*/  LDC R10, c[0x0][0x630] ;  /* 0x00018c00ff0a7b82 */ /* 0x000e700000000800 */
[----:B------:R-:W2:Y:S01]  /*ee10*/  LDC.64 R16, c[0x0][0x620] ;  /* 0x00018800ff107b82 */ /* 0x000ea20000000a00 */
[----:B0-----:R-:W-:-:S04]  /*ee20*/  ISETP.NE.U32.AND P0, PT, R14, RZ, PT ;  /* 0x000000ff0e00720c */ /* 0x001fc80003f05070 */
[----:B------:R-:W-:-:S13]  /*ee30*/  ISETP.NE.AND.EX P0, PT, R15, RZ, PT, P0 ;  /* 0x000000ff0f00720c */ /* 0x000fda0003f05300 */
[----:B-12---:R-:W-:Y:S05]  /*ee40*/  @!P0 BRA `(.L_x_302) ;  /* 0x0000000000288947 */ /* 0x006fea0003800000 */
[----:B------:R-:W0:Y:S02]  /*ee50*/  LDC R4, c[0x0][0x634] ;  /* 0x00018d00ff047b82 */ /* 0x000e240000000800 */
[----:B0-----:R-:W-:-:S05]  /*ee60*/  IADD3 R9, P0, R22, R4, RZ ;  /* 0x0000000416097210 */ /* 0x001fca0007f1e0ff */
        /* <DEDUP_REMOVED lines=8> */
.L_x_302:
[----:B------:R-:W0:Y:S01]  /*eef0*/  LDC.64 R20, c[0x0][0x640] ;  /* 0x00019000ff147b82 */ /* 0x000e220000000a00 */
[-CC-:B------:R-:W-:Y:S02]  /*ef00*/  SHF.R.U64 R14, R8, R10.reuse, R9.reuse ;  /* 0x0000000a080e7219 */ /* 0x180fe40000001209 */
[----:B------:R-:W-:Y:S02]  /*ef10*/  SHF.R.U32.HI R4, RZ, R10, R9 ;  /* 0x0000000aff047219 */ /* 0x000fe40000011609 */
[----:B------:R-:W-:-:S03]  /*ef20*/  IADD3 R7, P0, RZ, -R14, RZ ;  /* 0x8000000eff077210 */ /* 0x000fc60007f1e0ff */
[----:B------:R-:W1:Y:S02]  /*ef30*/  LDC R8, c[0x0][0x618] ;  /* 0x00018600ff087b82 */ /* 0x000e640000000800 */
[----:B------:R-:W-:Y:S02]  /*ef40*/  IMAD.X R5, RZ, RZ, ~R4, P0 ;  /* 0x000000ffff057224 */ /* 0x000fe400000e0e04 */
[----:B------:R-:W-:Y:S02]  /*ef50*/  IMAD.MOV.U32 R4, RZ, RZ, R22 ;  /* 0x000000ffff047224 */ /* 0x000fe400078e0016 */
[-C--:B------:R-:W-:Y:S02]  /*ef60*/  IMAD R6, R5, R16.reuse, RZ ;  /* 0x0000001005067224 */ /* 0x080fe400078e02ff */
[----:B------:R-:W2:Y:S01]  /*ef70*/  LDC R18, c[0x0][0x608] ;  /* 0x00018200ff127b82 */ /* 0x000ea20000000800 */
[----:B------:R-:W-:Y:S02]  /*ef80*/  IMAD.MOV.U32 R5, RZ, RZ, R23 ;  /* 0x000000ffff057224 */ /* 0x000fe400078e0017 */
[----:B------:R-:W-:-:S05]  /*ef90*/  IMAD.WIDE.U32 R4, R7, R16, R4 ;  /* 0x0000001007047225 */ /* 0x000fca00078e0004 */
[----:B------:R-:W3:Y:S01]  /*efa0*/  LDC R19, c[0x0][0x658] ;  /* 0x00019600ff137b82 */ /* 0x000ee20000000800 */
[----:B------:R-:W-:Y:S01]  /*efb0*/  IMAD R7, R7, R17, R6 ;  /* 0x0000001107077224 */ /* 0x000fe200078e0206 */
[----:B0-----:R-:W-:Y:S01]  /*efc0*/  ISETP.NE.U32.AND P0, PT, R20, RZ, PT ;  /* 0x000000ff1400720c */ /* 0x001fe20003f05070 */
[----:B------:R-:W-:Y:S02]  /*efd0*/  IMAD.MOV.U32 R6, RZ, RZ, -0x1 ;  /* 0xffffffffff067424 */ /* 0x000fe400078e00ff */
[----:B------:R-:W-:Y:S01]  /*efe0*/  IMAD.IADD R5, R5, 0x1, R7 ;  /* 0x0000000105057824 */ /* 0x000fe200078e0207 */
[----:B------:R-:W-:Y:S02]  /*eff0*/  ISETP.NE.AND.EX P0, PT, R21, RZ, PT, P0 ;  /* 0x000000ff1500720c */ /* 0x000fe40003f05300 */
[----:B------:R-:W0:Y:S02]  /*f000*/  LDC R17, c[0x0][0x600] ;  /* 0x00018000ff117b82 */ /* 0x000e240000000800 */
[----:B-1----:R-:W-:-:S02]  /*f010*/  SHF.R.U64 R10, R4, R8, R5 ;  /* 0x00000008040a7219 */ /* 0x002fc40000001205 */
[----:B------:R-:W-:-:S04]  /*f020*/  SHF.R.U32.HI R5, RZ, R8, R5 ;  /* 0x00000008ff057219 */ /* 0x000fc80000011605 */
[----:B------:R-:W1:Y:S01]  /*f030*/  LDC R22, c[0x0][0x648] ;  /* 0x00019200ff167b82 */ /* 0x000e620000000800 */
[-CC-:B--2---:R-:W-:Y:S02]  /*f040*/  SHF.R.U64 R15, R10, R18.reuse, R5.reuse ;  /* 0x000000120a0f7219 */ /* 0x184fe40000001205 */
[----:B------:R-:W-:Y:S01]  /*f050*/  SHF.R.U32.HI R4, RZ, R18, R5 ;  /* 0x00000012ff047219 */ /* 0x000fe20000011605 */
[----:B------:R-:W-:-:S04]  /*f060*/  IMAD.MOV.U32 R18, RZ, RZ, 0x1 ;  /* 0x00000001ff127424 */ /* 0x000fc800078e00ff */
[----:B------:R-:W2:Y:S01]  /*f070*/  LDC R23, c[0x0][0x638] ;  /* 0x00018e00ff177b82 */ /* 0x000ea20000000800 */
[-CC-:B---3--:R-:W-:Y:S02]  /*f080*/  SHF.R.U64 R16, R15, R19.reuse, R4.reuse ;  /* 0x000000130f107219 */ /* 0x188fe40000001204 */
[-C--:B------:R-:W-:Y:S02]  /*f090*/  SHF.L.U32 R6, R6, R19.reuse, RZ ;  /* 0x0000001306067219 */ /* 0x080fe400000006ff */
[----:B------:R-:W-:Y:S01]  /*f0a0*/  SHF.R.U32.HI R5, RZ, R19, R4 ;  /* 0x00000013ff057219 */ /* 0x000fe20000011604 */
[----:B------:R-:W-:Y:S01]  /*f0b0*/  IMAD.MOV.U32 R4, RZ, RZ, R16 ;  /* 0x000000ffff047224 */ /* 0x000fe200078e0010 */
[----:B------:R-:W-:Y:S01]  /*f0c0*/  LOP3.LUT R24, RZ, R6, RZ, 0x33, !PT ;  /* 0x00000006ff187212 */ /* 0x000fe200078e33ff */
[----:B------:R-:W3:Y:S01]  /*f0d0*/  LDC R25, c[0x0][0x610] ;  /* 0x00018400ff197b82 */ /* 0x000ee20000000800 */
[----:B------:R-:W-:Y:S05]  /*f0e0*/  @!P0 BRA `(.L_x_303) ;  /* 0x0000000000288947 */ /* 0x000fea0003800000 */
        /* <DEDUP_REMOVED lines=10> */
.L_x_303:
[----:B-1----:R-:W-:Y:S01]  /*f190*/  SHF.R.U64 R4, R4, R22, R5 ;  /* 0x0000001604047219 */ /* 0x002fe20000001205 */
[----:B0-----:R-:W-:Y:S01]  /*f1a0*/  VIADD R7, R17, 0xffffffff ;  /* 0xffffffff11077836 */ /* 0x001fe20000000000 */
[----:B------:R-:W-:Y:S01]  /*f1b0*/  SHF.L.U32 R18, R18, R19, RZ ;  /* 0x0000001312127219 */ /* 0x000fe200000006ff */
[----:B------:R-:W-:Y:S01]  /*f1c0*/  @P2 IMAD R0, R11, R12, R2 ;  /* 0x0000000c0b002224 */ /* 0x000fe200078e0202 */
[----:B------:R-:W-:Y:S01]  /*f1d0*/  LOP3.LUT R3, R15, R24, RZ, 0xc0, !PT ;  /* 0x000000180f037212 */ /* 0x000fe200078ec0ff */
[----:B------:R-:W-:Y:S01]  /*f1e0*/  IMAD.MOV R5, RZ, RZ, -R4 ;  /* 0x000000ffff057224 */ /* 0x000fe200078e0a04 */
[----:B------:R-:W-:Y:S01]  /*f1f0*/  LOP3.LUT R7, R10, R7, RZ, 0xc0, !PT ;  /* 0x000000070a077212 */ /* 0x000fe200078ec0ff */
[----:B------:R-:W-:Y:S02]  /*f200*/  IMAD.MOV.U32 R6, RZ, RZ, R14 ;  /* 0x000000ffff067224 */ /* 0x000fe400078e000e */
[----:B------:R-:W-:Y:S02]  /*f210*/  IMAD R3, R18, R4, R3 ;  /* 0x0000000412037224 */ /* 0x000fe400078e0203 */
[----:B--2---:R-:W-:-:S02]  /*f220*/  IMAD R2, R5, R23, R16 ;  /* 0x0000001705027224 */ /* 0x004fc400078e0210 */
[----:B---3--:R-:W-:Y:S02]  /*f230*/  IMAD R0, R3, R25, R0 ;  /* 0x0000001903007224 */ /* 0x008fe400078e0200 */
[----:B------:R-:W-:Y:S02]  /*f240*/  IMAD R5, R2, R17, R7 ;  /* 0x0000001102057224 */ /* 0x000fe400078e0207 */
[----:B------:R-:W-:-:S03]  /*f250*/  IMAD.MOV.U32 R4, RZ, RZ, 0x1 ;  /* 0x00000001ff047424 */ /* 0x000fc600078e00ff */
[----:B------:R-:W-:Y:S02]  /*f260*/  SEL R7, R5, R0, !P2 ;  /* 0x0000000005077207 */ /* 0x000fe40005000000 */
[----:B------:R-:W-:-:S07]  /*f270*/  SEL R5, R0, R5, !P2 ;  /* 0x0000000500057207 */ /* 0x000fce0005000000 */
.L_x_301:
[----:B------:R-:W-:-:S08]  /*f280*/  NOP ;  /* 0x0000000000007918 */ /* 0x000fd00000000000 */
[----:B------:R-:W0:-:S00]  /*f290*/  USETMAXREG.DEALLOC.CTAPOOL 0x28 ;  /* 0x00000028000079c8 */ /* 0x000e0000080e0500 */
[----:B------:R-:W-:-:S13]  /*f2a0*/  ISETP.NE.AND P0, PT, RZ, UR8, PT ;  /* 0x00000008ff007c0c */ /* 0x000fda000bf05270 */
[----:B------:R-:W-:Y:S05]  /*f2b0*/  @P0 EXIT ;  /* 0x000000000000094d */ /* 0x000fea0003800000 */
[----:B0-----:R-:W-:Y:S01]  /*f2c0*/  LOP3.LUT P0, RZ, R4, 0xff, RZ, 0xc0, !PT ;  /* 0x000000ff04ff7812 */ /* 0x001fe2000780c0ff */
[----:B------:R-:W-:Y:S02]  /*f2d0*/  IMAD.MOV.U32 R0, RZ, RZ, 0x1 ;  /* 0x00000001ff007424 */ /* 0x000fe400078e00ff */
[----:B------:R-:W-:-:S10]  /*f2e0*/  IMAD.MOV.U32 R8, RZ, RZ, RZ ;  /* 0x000000ffff087224 */ /* 0x000fd400078e00ff */
[----:B------:R-:W-:Y:S05]  /*f2f0*/  @!P0 BRA `(.L_x_304) ;  /* 0x0000000c00b08947 */ /* 0x000fea0003800000 */
[----:B------:R-:W0:Y:S01]  /*f300*/  S2UR UR8, SR_CgaCtaId ;  /* 0x00000000000879c3 */ /* 0x000e220000008800 */
[----:B------:R-:W-:Y:S01]  /*f310*/  ULDC UR11, c[0x0][0x658] ;  /* 0x00019600000b7ab9 */ /* 0x000fe20000000800 */
[----:B------:R-:W-:Y:S01]  /*f320*/  UMOV UR12, 0xffffffff ;  /* 0xffffffff000c7882 */ /* 0x000fe20000000000 */
[----:B------:R-:W-:Y:S01]  /*f330*/  ULDC UR4, c[0x0][0x28c] ;  /* 0x0000a30000047ab9 */ /* 0x000fe20000000800 */
[----:B------:R-:W-:Y:S01]  /*f340*/  USHF.L.U32 UR12, UR12, UR11, URZ ;  /* 0x0000000b0c0c7299 */ /* 0x000fe2000800063f */
[----:B------:R-:W-:Y:S01]  /*f350*/  BSSY B0, `(.L_x_304) ;  /* 0x00000e6000007945 */ /* 0x000fe20003800000 */
[----:B------:R-:W-:Y:S01]  /*f360*/  UIADD3 UR19, UR4, 0x3f, URZ ;  /* 0x0000003f04137890 */ /* 0x000fe2000fffe03f */
[----:B------:R-:W-:Y:S01]  /*f370*/  IMAD.MOV.U32 R9, RZ, RZ, 0x1 ;  /* 0x00000001ff097424 */ /* 0x000fe200078e00ff */
[----:B------:R-:W-:Y:S01]  /*f380*/  ULDC UR5, c[0x0][0x600] ;  /* 0x0001800000057ab9 */ /* 0x000fe20000000800 */
[----:B------:R-:W-:Y:S01]  /*f390*/  UMOV UR21, 0x1 ;  /* 0x0000000100157882 */ /* 0x000fe20000000000 */
[----:B------:R-:W-:Y:S01]  /*f3a0*/  ULOP3.LUT UR14, URZ, UR12, URZ, 0x33, !UPT ;  /* 0x0000000c3f0e7292 */ /* 0x000fe2000f8e333f */
[----:B------:R-:W-:Y:S01]  /*f3b0*/  IMAD.MOV.U32 R0, RZ, RZ, 0x1 ;  /* 0x00000001ff007424 */ /* 0x000fe200078e00ff */
[----:B------:R-:W-:Y:S01]  /*f3c0*/  ULDC UR9, c[0x0][0xc] ;  /* 0x0000030000097ab9 */ /* 0x000fe20000000800 */
[----:B------:R-:W-:Y:S01]  /*f3d0*/  UIADD3 UR4, UR5, -0x1, URZ ;  /* 0xffffffff05047890 */ /* 0x000fe2000fffe03f */
[----:B------:R-:W-:Y:S01]  /*f3e0*/  IMAD.MOV.U32 R8, RZ, RZ, RZ ;  /* 0x000000ffff087224 */ /* 0x000fe200078e00ff */
[----:B------:R-:W-:-:S02]  /*f3f0*/  USHF.R.S32.HI UR20, URZ, 0x1f, UR19 ;  /* 0x0000001f3f147899 */ /* 0x000fc40008011413 */
[----:B------:R-:W-:Y:S01]  /*f400*/  USHF.L.U32 UR5, UR21, UR11, URZ ;  /* 0x0000000b15057299 */ /* 0x000fe2000800063f */
[----:B------:R-:W-:Y:S01]  /*f410*/  ULDC UR16, c[0x0][0x10] ;  /* 0x0000040000107ab9 */ /* 0x000fe20000000800 */
[----:B------:R-:W-:Y:S01]  /*f420*/  ULEA.HI UR19, UR20, UR19, URZ, 0x6 ;  /* 0x0000001314137291 */ /* 0x000fe2000f8f303f */
[----:B------:R-:W-:Y:S01]  /*f430*/  ULDC UR18, c[0x0][0x14] ;  /* 0x0000050000127ab9 */ /* 0x000fe20000000800 */
[----:B------:R-:W-:Y:S01]  /*f440*/  UMOV UR22, 0x11 ;  /* 0x0000001100167882 */ /* 0x000fe20000000000 */
[----:B0-----:R-:W-:Y:S02]  /*f450*/  USHF.R.U32.HI UR28, URZ, 0x2, UR8 ;  /* 0x000000023f1c7899 */ /* 0x001fe40008011608 */
[----:B------:R-:W-:Y:S02]  /*f460*/  ULOP3.LUT UR10, UR8, 0x3, URZ, 0xc0, !UPT ;  /* 0x00000003080a7892 */ /* 0x000fe4000f8ec03f */
[----:B------:R-:W-:Y:S02]  /*f470*/  USHF.L.U32 UR7, UR8, 0x6, URZ ;  /* 0x0000000608077899 */ /* 0x000fe4000800063f */
[----:B------:R-:W-:-:S02]  /*f480*/  USHF.L.U32 UR6, UR8, 0xc, URZ ;  /* 0x0000000c08067899 */ /* 0x000fc4000800063f */
[----:B------:R-:W-:Y:S02]  /*f490*/  ULOP3.LUT UR8, UR8, 0xfffffffc, URZ, 0xc0, !UPT ;  /* 0xfffffffc08087892 */ /* 0x000fe4000f8ec03f */
[----:B------:R-:W-:Y:S02]  /*f4a0*/  UISETP.GT.U32.AND UP0, UPT, UR10, 0xffff, UPT ;  /* 0x0000ffff0a00788c */ /* 0x000fe4000bf04070 */
[----:B------:R-:W-:Y:S02]  /*f4b0*/  ULOP3.LUT UR12, UR8, 0x1, URZ, 0xfc, !UPT ;  /* 0x00000001080c7892 */ /* 0x000fe4000f8efc3f */
[----:B------:R-:W-:Y:S02]  /*f4c0*/  ULOP3.LUT UR15, UR8, 0x2, URZ, 0xfc, !UPT ;  /* 0x00000002080f7892 */ /* 0x000fe4000f8efc3f */
[----:B------:R-:W-:Y:S02]  /*f4d0*/  USHF.L.U32 UR11, UR21, UR8, URZ ;  /* 0x00000008150b7299 */ /* 0x000fe4000800063f */
[----:B------:R-:W-:-:S02]  /*f4e0*/  ULOP3.LUT UR17, UR8, 0x3, URZ, 0xfc, !UPT ;  /* 0x0000000308117892 */ /* 0x000fc4000f8efc3f */
[----:B------:R-:W-:Y:S02]  /*f4f0*/  UIMAD.WIDE.U32 UR8, UR9, UR16, URZ ;  /* 0x00000010090872a5 */ /* 0x000fe4000f8e003f */
[----:B------:R-:W-:Y:S02]  /*f500*/  USHF.L.U32 UR12, UR21, UR12, URZ ;  /* 0x0000000c150c7299 */ /* 0x000fe4000800063f */
[----:B------:R-:W-:Y:S02]  /*f510*/  USHF.L.U32 UR16, UR21, UR15, URZ ;  /* 0x0000000f15107299 */ /* 0x000fe4000800063f */
[----:B------:R-:W-:Y:S02]  /*f520*/  USEL UR10, UR10, 0xffff, !UP0 ;  /* 0x0000ffff0a0a7887 */ /* 0x000fe4000c000000 */
[----:B------:R-:W-:Y:S02]  /*f530*/  USHF.L.U32 UR17, UR21, UR17, URZ ;  /* 0x0000001115117299 */ /* 0x000fe4000800063f */
[----:B------:R-:W-:-:S02]  /*f540*/  UIMAD.WIDE.U32 UR24, UR8, UR18, URZ ;  /* 0x00000012081872a5 */ /* 0x000fc4000f8e003f */
[----:B------:R-:W-:Y:S02]  /*f550*/  UIMAD UR20, UR9, UR18, URZ ;  /* 0x00000012091472a4 */ /* 0x000fe4000f8e023f */
[----:B------:R-:W-:Y:S02]  /*f560*/  USHF.R.S32.HI UR15, URZ, 0x6, UR19 ;  /* 0x000000063f0f7899 */ /* 0x000fe40008011413 */
[----:B------:R-:W-:Y:S02]  /*f570*/  ULOP3.LUT UR11, UR16, UR11, UR12, 0xfe, !UPT ;  /* 0x0000000b100b7292 */ /* 0x000fe4000f8efe0c */
[----:B------:R-:W-:Y:S02]  /*f580*/  ULOP3.LUT UR10, UR10, 0xffff, URZ, 0xc0, !UPT ;  /* 0x0000ffff0a0a7892 */ /* 0x000fe4000f8ec03f */
[----:B------:R-:W-:Y:S02]  /*f590*/  ULOP3.LUT UR27, UR13, 0x2, URZ, 0xfc, !UPT ;  /* 0x000000020d1b7892 */ /* 0x000fe4000f8efc3f */
[----:B------:R-:W-:-:S02]  /*f5a0*/  ULOP3.LUT UR7, UR7, 0xc0, URZ, 0xc0, !UPT ;  /* 0x000000c007077892 */ /* 0x000fc4000f8ec03f */
[----:B------:R-:W-:Y:S02]  /*f5b0*/  ULOP3.LUT UR6, UR6, 0x3000, URZ, 0xc0, !UPT ;  /* 0x0000300006067892 */ /* 0x000fe4000f8ec03f */
[----:B------:R-:W-:Y:S02]  /*f5c0*/  UIADD3 UR20, UR25, UR20, URZ ;  /* 0x0000001419147290 */ /* 0x000fe4000fffe03f */
[----:B------:R-:W-:Y:S02]  /*f5d0*/  ULOP3.LUT UR21, UR11, UR17, URZ, 0xfc, !UPT ;  /* 0x000000110b157292 */ /* 0x000fe4000f8efc3f */
[----:B------:R-:W-:Y:S02]  /*f5e0*/  USHF.L.U32 UR22, UR22, UR10, URZ ;  /* 0x0000000a16167299 */ /* 0x000fe4000800063f */
[----:B------:R-:W-:Y:S01]  /*f5f0*/  UIADD3 UR31, UR15, 0x1, URZ ;  /* 0x000000010f1f7890 */ /* 0x000fe2000fffe03f */
[----:B------:R-:W-:-:S11]  /*f600*/  ULDC.64 UR32, c[0x0][0x198] ;  /* 0x0000660000207ab9 */ /* 0x000fd60000000a00 */
.L_x_315:
[----:B------:R-:W-:-:S03]  /*f610*/  UMOV UR8, 0xffffffff ;  /* 0xffffffff00087882 */ /* 0x000fc60000000000 */
[----:B------:R-:W-:Y:S05]  /*f620*/  BRA.DIV UR8, `(.L_x_305) ;  /* 0x0000001208947947 */ /* 0x000fea000b800000 */
[----:B------:R-:W-:-:S13]  /*f630*/  ELECT P0, URZ, PT ;  /* 0x00000000003f782f */ /* 0x000fda0003800000 */
.L_x_331:
[----:B------:R-:W0:Y:S01]  /*f640*/  LDC R2, c[0x0][0x28c] ;  /* 0x0000a300ff027b82 */ /* 0x000e220000000800 */
[----:B------:R-:W-:Y:S01]  /*f650*/  BSSY B1, `(.L_x_306) ;  /* 0x000003d000017945 */ /* 0x000fe20003800000 */
[----:B0-----:R-:W-:-:S13]  /*f660*/  ISETP.LT.OR P0, PT, R2, 0x1, !P0 ;  /* 0x000000010200780c */ /* 0x001fda0004701670 */
[----:B------:R-:W-:Y:S05]  /*f670*/  @P0 BRA `(.L_x_307) ;  /* 0x0000000000e80947 */ /* 0x000fea0003800000 */
[----:B------:R-:W-:Y:S01]  /*f680*/  LEA R5, R5, UR28, 0x1 ;  /* 0x0000001c05057c11 */ /* 0x000fe2000f8e08ff */
[----:B------:R-:W-:Y:S01]  /*f690*/  IMAD.MOV.U32 R13, RZ, RZ, RZ ;  /* 0x000000ffff0d7224 */ /* 0x000fe200078e00ff */
[----:B------:R-:W-:Y:S01]  /*f6a0*/  LEA R7, R7, UR7, 0x8 ;  /* 0x0000000707077c11 */ /* 0x000fe2000f8e40ff */
[----:B------:R-:W-:Y:S02]  /*f6b0*/  IMAD.U32 R14, RZ, RZ, UR31 ;  /* 0x0000001fff0e7e24 */ /* 0x000fe4000f8e00ff */
[----:B------:R-:W-:Y:S02]  /*f6c0*/  IMAD.MOV.U32 R2, RZ, RZ, R0 ;  /* 0x000000ffff027224 */ /* 0x000fe400078e0000 */
[----:B------:R-:W-:Y:S02]  /*f6d0*/  IMAD.MOV.U32 R3, RZ, RZ, R8 ;  /* 0x000000ffff037224 */ /* 0x000fe400078e0008 */
[----:B------:R-:W-:-:S07]  /*f6e0*/  IMAD.SHL.U32 R10, R5, 0x40, RZ ;  /* 0x00000040050a7824 */ /* 0x000fce00078e00ff */
.L_x_310:
[----:B------:R-:W0:Y:S01]  /*f6f0*/  S2R R5, SR_CgaCtaId ;  /* 0x0000000000057919 */ /* 0x000e220000008800 */
[----:B------:R-:W-:Y:S01]  /*f700*/  MOV R4, 0x400 ;  /* 0x0000040000047802 */ /* 0x000fe20000000f00 */
[----:B------:R-:W1:Y:S03]  /*f710*/  S2R R15, SR_TID.X ;  /* 0x00000000000f7919 */ /* 0x000e660000002100 */
[----:B0-----:R-:W-:Y:S02]  /*f720*/  LEA R12, R5, R4, 0x18 ;  /* 0x00000004050c7211 */ /* 0x001fe400078ec0ff */
[----:B------:R-:W-:Y:S02]  /*f730*/  SHF.L.U32 R4, R2, 0x1f, RZ ;  /* 0x0000001f02047819 */ /* 0x000fe400000006ff */
[----:B-1----:R-:W-:Y:S01]  /*f740*/  LOP3.LUT P1, RZ, R15, 0x7f, RZ, 0xc0, !PT ;  /* 0x0000007f0fff7812 */ /* 0x002fe2000782c0ff */
[----:B------:R-:W-:-:S04]  /*f750*/  IMAD R11, R3, 0x8, R12 ;  /* 0x00000008030b7824 */ /* 0x000fc800078e020c */
[----:B------:R-:W0:Y:S08]  /*f760*/  SYNCS.PHASECHK.TRANS64.TRYWAIT P0, [R11+URZ+0x48], R4 ;  /* 0x000048040b0075a7 */ /* 0x000e30000800017f */
[----:B------:R-:W1:Y:S01]  /*f770*/  @!P1 LDC R5, c[0x0][0x500] ;  /* 0x00014000ff059b82 */ /* 0x000e620000000800 */
[----:B0-----:R-:W-:Y:S05]  /*f780*/  @!P0 BRA `(.L_x_308) ;  /* 0x00000010005c8947 */ /* 0x001fea0003800000 */
.L_x_332:
[----:B------:R-:W-:Y:S01]  /*f790*/  UPRMT UR8, UR27, 0x9910, URZ ;  /* 0x000099101b087896 */ /* 0x000fe2000800003f */
[----:B-1----:R1:W-:Y:S03]  /*f7a0*/  @!P1 SYNCS.ARRIVE.TRANS64 RZ, [R11+URZ], R5 ;  /* 0x000000050bff99a7 */ /* 0x0023e6000800003f */
[----:B------:R-:W-:-:S06]  /*f7b0*/  UISETP.NE.AND UP0, UPT, UR8, 0x2, UPT ;  /* 0x000000020800788c */ /* 0x000fcc000bf05270 */
[----:B------:R-:W-:-:S13]  /*f7c0*/  PLOP3.LUT P0, PT, PT, PT, UP0, 0x80, 0x0 ;  /* 0x000000000000781c */ /* 0x000fda0003f0f008 */
[----:B-1----:R-:W-:Y:S05]  /*f7d0*/  @P0 BRA `(.L_x_309) ;  /* 0x0000000000040947 */ /* 0x002fea0003800000 */
[----:B------:R-:W-:Y:S01]  /*f7e0*/  BPT.TRAP 0x1 ;  /* 0x000000040000795c */ /* 0x000fe20000300000 */
.L_x_309:
[C---:B0-----:R-:W-:Y:S01]  /*f7f0*/  LEA R4, R3.reuse, UR28, 0x1 ;  /* 0x0000001c03047c11 */ /* 0x041fe2000f8e08ff */
[----:B------:R-:W-:Y:S01]  /*f800*/  VIADD R14, R14, 0xffffffff ;  /* 0xffffffff0e0e7836 */ /* 0x000fe20000000000 */
[----:B------:R-:W-:Y:S01]  /*f810*/  R2UR UR11, R3 ;  /* 0x00000000030b72ca */ /* 0x000fe200000e0000 */
[----:B------:R-:W-:Y:S01]  /*f820*/  UIADD3 UR16, UP0, UR32, 0xf0, URZ ;  /* 0x000000f020107890 */ /* 0x000fe2000ff1e03f */
[----:B------:R-:W-:Y:S01]  /*f830*/  R2UR UR26, R12 ;  /* 0x000000000c1a72ca */ /* 0x000fe200000e0000 */
[----:B------:R-:W-:Y:S01]  /*f840*/  IMAD.U32 R4, R4, 0x1000, R12 ;  /* 0x0000100004047824 */ /* 0x000fe200078e000c */
[----:B------:R-:W-:Y:S01]  /*f850*/  R2UR UR29, R10 ;  /* 0x000000000a1d72ca */ /* 0x000fe200000e0000 */
[----:B------:R-:W-:Y:S01]  /*f860*/  UIADD3 UR34, UP1, UR32, 0x1f0, URZ ;  /* 0x000001f020227890 */ /* 0x000fe2000ff3e03f */
[----:B------:R-:W-:Y:S01]  /*f870*/  R2UR UR9, R11 ;  /* 0x000000000b0972ca */ /* 0x000fe200000e0000 */
[----:B------:R-:W-:Y:S01]  /*f880*/  UIADD3.X UR17, URZ, UR33, URZ, UP0, !UPT ;  /* 0x000000213f117290 */ /* 0x000fe200087fe43f */
[----:B------:R-:W-:Y:S01]  /*f890*/  R2UR UR8, R4 ;  /* 0x00000000040872ca */ /* 0x000fe200000e0000 */
[----:B------:R-:W-:Y:S01]  /*f8a0*/  UPRMT UR23, URZ, 0x5410, UR22 ;  /* 0x000054103f177896 */ /* 0x000fe20008000016 */
[----:B------:R-:W-:Y:S01]  /*f8b0*/  R2UR UR10, R13 ;  /* 0x000000000d0a72ca */ /* 0x000fe200000e0000 */
[----:B------:R-:W-:Y:S01]  /*f8c0*/  VIADD R3, R3, 0x1 ;  /* 0x0000000103037836 */ /* 0x000fe20000000000 */
[----:B------:R-:W-:Y:S01]  /*f8d0*/  R2UR UR12, R6 ;  /* 0x00000000060c72ca */ /* 0x000fe200000e0000 */
[----:B------:R-:W-:Y:S01]  /*f8e0*/  ULEA UR11, UR11, UR6, 0xe ;  /* 0x000000060b0b7291 */ /* 0x000fe2000f8e703f */
[----:B------:R-:W-:Y:S01]  /*f8f0*/  R2UR UR30, R7 ;  /* 0x00000000071e72ca */ /* 0x000fe200000e0000 */
[----:B------:R-:W-:Y:S01]  /*f900*/  UPRMT UR36, URZ, 0x5410, UR21 ;  /* 0x000054103f247896 */ /* 0x000fe20008000015 */
[----:B------:R-:W-:Y:S01]  /*f910*/  ISETP.GT.AND P1, PT, R14, 0x1, PT ;  /* 0x000000010e00780c */ /* 0x000fe20003f24270 */
[----:B------:R-:W-:Y:S01]  /*f920*/  UIADD3 UR26, UR26, 0x12180, UR11 ;  /* 0x000121801a1a7890 */ /* 0x000fe2000fffe00b */
[----:B------:R-:W-:Y:S01]  /*f930*/  ISETP.NE.AND P0, PT, R3, 0x9, PT ;  /* 0x000000090300780c */ /* 0x000fe20003f05270 */
[----:B------:R-:W-:Y:S01]  /*f940*/  UIADD3.X UR35, URZ, UR33, URZ, UP1, !UPT ;  /* 0x000000213f237290 */ /* 0x000fe20008ffe43f */
[----:B------:R-:W-:Y:S01]  /*f950*/  VIADD R13, R13, 0x40 ;  /* 0x000000400d0d7836 */ /* 0x000fe20000000000 */
[----:B------:R-:W-:Y:S01]  /*f960*/  UIADD3 UR8, UR8, 0x180, URZ ;  /* 0x0000018008087890 */ /* 0x000fe2000fffe03f */
[----:B------:R-:W-:Y:S01]  /*f970*/  SEL R5, RZ, 0x1, P0 ;  /* 0x00000001ff057807 */ /* 0x000fe20000000000 */
[----:B------:R-:W-:Y:S01]  /*f980*/  UMOV UR18, 0x0 ;  /* 0x0000000000127882 */ /* 0x000fe20000000000 */
[----:B------:R-:W-:Y:S01]  /*f990*/  UMOV UR19, 0x10000000 ;  /* 0x1000000000137882 */ /* 0x000fe20000000000 */
[----:B------:R-:W-:Y:S01]  /*f9a0*/  UMOV UR11, UR29 ;  /* 0x0000001d000b7c82 */ /* 0x000fe20008000000 */
[----:B------:R-:W-:-:S02]  /*f9b0*/  LOP3.LUT R2, R2, R5, RZ, 0x3c, !PT ;  /* 0x0000000502027212 */ /* 0x000fc400078e3cff */
[----:B------:R-:W-:Y:S02]  /*f9c0*/  SEL R3, R3, RZ, P0 ;  /* 0x000000ff03037207 */ /* 0x000fe40000000000 */
[----:B------:R0:W-:Y:S02]  /*f9d0*/  UTMALDG.3D.MULTICAST [UR8], [UR16], UR23, desc[UR18] ;  /* 0x00001208100073b4 */ /* 0x0001e40008011817 */
[----:B0-----:R-:W-:Y:S01]  /*f9e0*/  UMOV UR8, UR26 ;  /* 0x0000001a00087c82 */ /* 0x001fe20008000000 */
[----:B------:R-:W-:Y:S02]  /*f9f0*/  UMOV UR11, UR30 ;  /* 0x0000001e000b7c82 */ /* 0x000fe40008000000 */
[----:B------:R0:W-:Y:S02]  /*fa00*/  UTMALDG.3D.MULTICAST [UR8], [UR34], UR36, desc[UR18] ;  /* 0x00001208220073b4 */ /* 0x0001e40008011824 */
[----:B0-----:R-:W-:Y:S05]  /*fa10*/  @P1 BRA `(.L_x_310) ;  /* 0xfffffffc00341947 */ /* 0x001fea000383ffff */
.L_x_307:
[----:B------:R-:W-:Y:S05]  /*fa20*/  BSYNC B1 ;  /* 0x0000000000017941 */ /* 0x000fea0003800000 */
.L_x_306:
[----:B------:R-:W2:Y:S01]  /*fa30*/  LDL.LU R15, [R1+0x80] ;  /* 0x00008000010f7983 */ /* 0x000ea20000300800 */
[----:B------:R-:W-:Y:S01]  /*fa40*/  LOP3.LUT P1, RZ, R9, 0xff, RZ, 0xc0, !PT ;  /* 0x000000ff09ff7812 */ /* 0x000fe2000782c0ff */
[----:B------:R-:W-:Y:S01]  /*fa50*/  VIADD R8, R8, UR15 ;  /* 0x0000000f08087c36 */ /* 0x000fe20008000000 */
[----:B------:R-:W-:Y:S01]  /*fa60*/  ULDC.64 UR8, c[0x0][0x650] ;  /* 0x0001940000087ab9 */ /* 0x000fe20000000a00 */
[----:B------:R-:W3:Y:S01]  /*fa70*/  LDL.LU R12, [R1+0x84] ;  /* 0x00008400010c7983 */ /* 0x000ee20000300800 */
[----:B------:R-:W-:Y:S01]  /*fa80*/  IMAD.U32 R5, RZ, RZ, UR15 ;  /* 0x0000000fff057e24 */ /* 0x000fe2000f8e00ff */
[----:B------:R-:W-:Y:S01]  /*fa90*/  UISETP.GE.U32.AND UP0, UPT, UR15, 0x9, UPT ;  /* 0x000000090f00788c */ /* 0x000fe2000bf06070 */
[----:B------:R-:W-:Y:S01]  /*faa0*/  ISETP.GT.U32.AND P0, PT, R8, 0x8, PT ;  /* 0x000000080800780c */ /* 0x000fe20003f04070 */
[----:B------:R-:W-:Y:S01]  /*fab0*/  BSSY B1, `(.L_x_311) ;  /* 0x000006d000017945 */ /* 0x000fe20003800000 */
[----:B------:R-:W-:Y:S01]  /*fac0*/  IMAD.MOV.U32 R7, RZ, RZ, -0x1 ;  /* 0xffffffffff077424 */ /* 0x000fe200078e00ff */
[----:B------:R-:W-:Y:S01]  /*fad0*/  PRMT R9, RZ, 0x7610, R9 ;  /* 0x00007610ff097816 */ /* 0x000fe20000000009 */
[----:B------:R-:W-:Y:S01]  /*fae0*/  IMAD.MOV.U32 R6, RZ, RZ, -0x1 ;  /* 0xffffffffff067424 */ /* 0x000fe200078e00ff */
[----:B------:R-:W-:-:S02]  /*faf0*/  ISETP.LT.U32.AND P0, PT, R5, 0x9, P0 ;  /* 0x000000090500780c */ /* 0x000fc40000701070 */
[----:B------:R-:W0:Y:S01]  /*fb00*/  @P1 S2R R3, SR_CgaCtaId ;  /* 0x0000000000031919 */ /* 0x000e220000008800 */
[----:B------:R-:W-:Y:S02]  /*fb10*/  @P1 MOV R2, 0x400 ;  /* 0x0000040000021802 */ /* 0x000fe40000000f00 */
[----:B------:R-:W-:Y:S02]  /*fb20*/  PLOP3.LUT P3, PT, PT, PT, UP0, 0x80, 0x0 ;  /* 0x000000000000781c */ /* 0x000fe40003f6f008 */
[----:B0-----:R-:W-:Y:S01]  /*fb30*/  @P1 LEA R4, R3, R2, 0x18 ;  /* 0x0000000203041211 */ /* 0x001fe200078ec0ff */
[----:B------:R-:W-:-:S03]  /*fb40*/  IMAD.WIDE.U32 R2, R8, 0x38e38e39, RZ ;  /* 0x38e38e3908027825 */ /* 0x000fc600078e00ff */
[----:B------:R0:W-:Y:S02]  /*fb50*/  @P1 SYNCS.ARRIVE.TRANS64.A1T0 RZ, [R4+URZ+0xa8], RZ ;  /* 0x0000a8ff04ff19a7 */ /* 0x0001e4000810003f */
[----:B------:R-:W-:Y:S02]  /*fb60*/  SHF.R.U32.HI R5, RZ, 0x1, R3 ;  /* 0x00000001ff057819 */ /* 0x000fe40000011603 */
[----:B------:R-:W-:Y:S02]  /*fb70*/  SEL R3, RZ, 0x1, !P0 ;  /* 0x00000001ff037807 */ /* 0x000fe40004000000 */
[----:B------:R-:W-:Y:S01]  /*fb80*/  PRMT R2, RZ, 0x7610, R2 ;  /* 0x00007610ff027816 */ /* 0x000fe20000000002 */
[----:B------:R-:W-:Y:S01]  /*fb90*/  IMAD R8, R5, -0x9, R8 ;  /* 0xfffffff705087824 */ /* 0x000fe200078e0208 */
[----:B------:R-:W-:-:S04]  /*fba0*/  LOP3.LUT R0, R0, R3, RZ, 0x3c, !PT ;  /* 0x0000000300007212 */ /* 0x000fc800078e3cff */
[----:B------:R-:W-:Y:S01]  /*fbb0*/  @P3 LOP3.LUT R0, R0, 0x1, R5, 0x78, !PT ;  /* 0x0000000100003812 */ /* 0x000fe200078e7805 */
[----:B------:R-:W-:Y:S01]  /*fbc0*/  IMAD.MOV.U32 R5, RZ, RZ, -0x1 ;  /* 0xffffffffff057424 */ /* 0x000fe200078e00ff */
[----:B---3--:R-:W-:-:S04]  /*fbd0*/  IADD3 R12, P1, R12, UR24, RZ ;  /* 0x000000180c0c7c10 */ /* 0x008fc8000ff3e0ff */
[----:B--2---:R-:W-:Y:S01]  /*fbe0*/  IADD3.X R15, R15, UR20, RZ, P1, !PT ;  /* 0x000000140f0f7c10 */ /* 0x004fe20008ffe4ff */
[----:B------:R0:W-:Y:S01]  /*fbf0*/  STL [R1+0x84], R12 ;  /* 0x0000840c01007387 */ /* 0x0001e20000100800 */
[----:B------:R-:W-:-:S03]  /*fc00*/  ISETP.GE.U32.AND P0, PT, R12, UR8, PT ;  /* 0x000000080c007c0c */ /* 0x000fc6000bf06070 */
[----:B------:R0:W-:Y:S01]  /*fc10*/  STL [R1+0x80], R15 ;  /* 0x0000800f01007387 */ /* 0x0001e20000100800 */
[----:B------:R-:W-:-:S13]  /*fc20*/  ISETP.GE.U32.AND.EX P0, PT, R15, UR9, PT, P0 ;  /* 0x000000090f007c0c */ /* 0x000fda000bf06100 */
[----:B0-----:R-:W-:Y:S05]  /*fc30*/  @P0 BRA `(.L_x_312) ;  /* 0x0000000400500947 */ /* 0x001fea0003800000 */
[----:B------:R-:W-:Y:S01]  /*fc40*/  ULDC.64 UR8, c[0x0][0x628] ;  /* 0x00018a0000087ab9 */ /* 0x000fe20000000a00 */
[----:B------:R-:W0:Y:S01]  /*fc50*/  S2R R11, SR_CTAID.X ;  /* 0x00000000000b7919 */ /* 0x000e220000002500 */
[----:B------:R-:W-:Y:S01]  /*fc60*/  ISETP.NE.U32.AND P0, PT, RZ, UR8, PT ;  /* 0x00000008ff007c0c */ /* 0x000fe2000bf05070 */
[----:B------:R-:W-:Y:S01]  /*fc70*/  ULDC UR11, c[0x0][0x630] ;  /* 0x00018c00000b7ab9 */ /* 0x000fe20000000800 */
[----:B------:R-:W-:Y:S01]  /*fc80*/  IMAD.MOV.U32 R2, RZ, RZ, R12 ;  /* 0x000000ffff027224 */ /* 0x000fe200078e000c */
[----:B------:R-:W1:Y:S01]  /*fc90*/  S2R R10, SR_CTAID.Y ;  /* 0x00000000000a7919 */ /* 0x000e620000002600 */
[----:B------:R-:W-:Y:S01]  /*fca0*/  ISETP.NE.AND.EX P0, PT, RZ, UR9, PT, P0 ;  /* 0x00000009ff007c0c */ /* 0x000fe2000bf05300 */
[----:B------:R-:W-:-:S12]  /*fcb0*/  IMAD.MOV.U32 R3, RZ, RZ, R15 ;  /* 0x000000ffff037224 */ /* 0x000fd800078e000f */
[----:B------:R-:W-:Y:S05]  /*fcc0*/  @!P0 BRA `(.L_x_313) ;  /* 0x0000000000288947 */ /* 0x000fea0003800000 */
[----:B------:R-:W-:Y:S02]  /*fcd0*/  ULDC UR10, c[0x0][0x634] ;  /* 0x00018d00000a7ab9 */ /* 0x000fe40000000800 */
[----:B------:R-:W-:-:S05]  /*fce0*/  IADD3 R7, P0, R12, UR10, RZ ;  /* 0x0000000a0c077c10 */ /* 0x000fca000ff1e0ff */
[----:B------:R-:W-:-:S04]  /*fcf0*/  IMAD.X R13, RZ, RZ, R15, P0 ;  /* 0x000000ffff0d7224 */ /* 0x000fc800000e060f */
[----:B------:R-:W-:-:S04]  /*fd00*/  IMAD.WIDE.U32 R4, R13, UR8, RZ ;  /* 0x000000080d047c25 */ /* 0x000fc8000f8e00ff */
[----:B------:R-:W-:-:S04]  /*fd10*/  IMAD.WIDE.U32 R4, P0, R7, UR9, R4 ;  /* 0x0000000907047c25 */ /* 0x000fc8000f800004 */
[----:B------:R-:W-:-:S04]  /*fd20*/  IMAD.WIDE.U32 R6, R7, UR8, RZ ;  /* 0x0000000807067c25 */ /* 0x000fc8000f8e00ff */
[----:B------:R-:W-:Y:S01]  /*fd30*/  IMAD.X R3, RZ, RZ, RZ, P0 ;  /* 0x000000ffff037224 */ /* 0x000fe200000e06ff */
[----:B------:R-:W-:Y:S01]  /*fd40*/  IADD3 RZ, P0, R7, R4, RZ ;  /* 0x0000000407ff7210 */ /* 0x000fe20007f1e0ff */
[----:B------:R-:W-:-:S04]  /*fd50*/  IMAD.MOV.U32 R2, RZ, RZ, R5 ;  /* 0x000000ffff027224 */ /* 0x000fc800078e0005 */
[----:B------:R-:W-:-:S08]  /*fd60*/  IMAD.WIDE.U32.X R2, R13, UR9, R2, P0 ;  /* 0x000000090d027c25 */ /* 0x000fd000080e0402 */
.L_x_313:
[--C-:B------:R-:W-:Y:S01]  /*fd70*/  SHF.R.U64 R6, R2, UR11, R3.reuse ;  /* 0x0000000b02067c19 */ /* 0x100fe20008001203 */
[----:B------:R-:W-:Y:S01]  /*fd80*/  ULDC.64 UR8, c[0x0][0x620] ;  /* 0x0001880000087ab9 */ /* 0x000fe20000000a00 */
[----:B------:R-:W-:Y:S01]  /*fd90*/  SHF.R.U32.HI R2, RZ, UR11, R3 ;  /* 0x0000000bff027c19 */ /* 0x000fe20008011603 */
[----:B------:R-:W-:Y:S01]  /*fda0*/  IMAD.MOV.U32 R3, RZ, RZ, R15 ;  /* 0x000000ffff037224 */ /* 0x000fe200078e000f */
[----:B------:R-:W-:Y:S01]  /*fdb0*/  IADD3 R5, P0, RZ, -R6, RZ ;  /* 0x80000006ff057210 */ /* 0x000fe20007f1e0ff */
[----:B------:R-:W2:Y:S01]  /*fdc0*/  LDC R16, c[0x0][0x144] ;  /* 0x00005100ff107b82 */ /* 0x000ea20000000800 */
[----:B0-----:R-:W-:Y:S01]  /*fdd0*/  I2FP.F32.U32 R7, R11 ;  /* 0x0000000b00077245 */ /* 0x001fe20000201000 */
[----:B------:R-:W-:Y:S01]  /*fde0*/  ULDC.64 UR16, c[0x0][0x640] ;  /* 0x0001900000107ab9 */ /* 0x000fe20000000a00 */
[----:B------:R-:W-:Y:S01]  /*fdf0*/  ULDC UR10, c[0x0][0x608] ;  /* 0x00018200000a7ab9 */ /* 0x000fe20000000800 */
[----:B------:R-:W-:Y:S01]  /*fe00*/  IMAD.X R2, RZ, RZ, ~R2, P0 ;  /* 0x000000ffff027224 */ /* 0x000fe200000e0e02 */
[----:B------:R-:W-:-:S03]  /*fe10*/  ISETP.NE.U32.AND P0, PT, RZ, UR16, PT ;  /* 0x00000010ff007c0c */ /* 0x000fc6000bf05070 */
[----:B------:R-:W-:Y:S01]  /*fe20*/  IMAD R4, R2, UR8, RZ ;  /* 0x0000000802047c24 */ /* 0x000fe2000f8e02ff */
[----:B------:R-:W0:Y:S01]  /*fe30*/  LDC R13, c[0x0][0x148] ;  /* 0x00005200ff0d7b82 */ /* 0x000e220000000800 */
[----:B------:R-:W-:Y:S01]  /*fe40*/  IMAD.MOV.U32 R2, RZ, RZ, R12 ;  /* 0x000000ffff027224 */ /* 0x000fe200078e000c */
[----:B------:R-:W-:-:S03]  /*fe50*/  ISETP.NE.AND.EX P0, PT, RZ, UR17, PT, P0 ;  /* 0x00000011ff007c0c */ /* 0x000fc6000bf05300 */
[----:B------:R-:W-:Y:S01]  /*fe60*/  IMAD.WIDE.U32 R2, R5, UR8, R2 ;  /* 0x0000000805027c25 */ /* 0x000fe2000f8e0002 */
[----:B------:R-:W-:-:S03]  /*fe70*/  ULDC UR8, c[0x0][0x150] ;  /* 0x0000540000087ab9 */ /* 0x000fc60000000800 */
[----:B------:R-:W-:Y:S02]  /*fe80*/  IMAD R5, R5, UR9, R4 ;  /* 0x0000000905057c24 */ /* 0x000fe4000f8e0204 */
[----:B------:R-:W-:Y:S01]  /*fe90*/  FMUL R4, R7, UR8 ;  /* 0x0000000807047c20 */ /* 0x000fe20008400000 */
[----:B------:R-:W-:Y:S01]  /*fea0*/  ULDC UR8, c[0x0][0x618] ;  /* 0x0001860000087ab9 */ /* 0x000fe20000000800 */
[----:B------:R-:W-:Y:S01]  /*feb0*/  ULDC UR9, c[0x0][0x154] ;  /* 0x0000550000097ab9 */ /* 0x000fe20000000800 */
[----:B------:R-:W-:-:S03]  /*fec0*/  IMAD.IADD R3, R3, 0x1, R5 ;  /* 0x0000000103037824 */ /* 0x000fc600078e0205 */
[----:B------:R-:W3:Y:S02]  /*fed0*/  F2I.U32.TRUNC.NTZ R4, R4 ;  /* 0x0000000400047305 */ /* 0x000ee4000020f000 */
[----:B------:R-:W-:Y:S02]  /*fee0*/  SHF.R.U64 R7, R2, UR8, R3 ;  /* 0x0000000802077c19 */ /* 0x000fe40008001203 */
[----:B-1----:R-:W-:-:S05]  /*fef0*/  I2FP.F32.U32 R2, R10 ;  /* 0x0000000a00027245 */ /* 0x002fca0000201000 */
[----:B------:R-:W-:Y:S01]  /*ff00*/  FMUL R5, R2, UR9 ;  /* 0x0000000902057c20 */ /* 0x000fe20008400000 */
[----:B------:R-:W-:Y:S01]  /*ff10*/  SHF.R.U32.HI R2, RZ, UR8, R3 ;  /* 0x00000008ff027c19 */ /* 0x000fe20008011603 */
[----:B------:R-:W-:Y:S02]  /*ff20*/  ULDC UR8, c[0x0][0x658] ;  /* 0x0001960000087ab9 */ /* 0x000fe40000000800 */
[----:B------:R1:W4:Y:S01]  /*ff30*/  F2I.U32.TRUNC.NTZ R15, R5 ;  /* 0x00000005000f7305 */ /* 0x000322000020f000 */
[--C-:B------:R-:W-:Y:S02]  /*ff40*/  SHF.R.U64 R14, R7, UR10, R2.reuse ;  /* 0x0000000a070e7c19 */ /* 0x100fe40008001202 */
[----:B------:R-:W-:Y:S01]  /*ff50*/  SHF.R.U32.HI R3, RZ, UR10, R2 ;  /* 0x0000000aff037c19 */ /* 0x000fe20008011602 */
[----:B---3--:R-:W-:-:S03]  /*ff60*/  IMAD.MOV R2, RZ, RZ, -R4 ;  /* 0x000000ffff027224 */ /* 0x008fc600078e0a04 */
[----:B------:R-:W-:Y:S01]  /*ff70*/  SHF.R.U64 R12, R14, UR8, R3 ;  /* 0x000000080e0c7c19 */ /* 0x000fe20008001203 */
[----:B--2---:R-:W-:Y:S01]  /*ff80*/  IMAD R17, R16, R2, R11 ;  /* 0x0000000210117224 */ /* 0x004fe200078e020b */
[----:B------:R-:W-:-:S03]  /*ff90*/  SHF.R.U32.HI R4, RZ, UR8, R3 ;  /* 0x00000008ff047c19 */ /* 0x000fc60008011603 */
[----:B------:R-:W-:Y:S02]  /*ffa0*/  IMAD.MOV.U32 R2, RZ, RZ, R12 ;  /* 0x000000ffff027224 */ /* 0x000fe400078e000c */
[----:B------:R-:W-:Y:S01]  /*ffb0*/  IMAD.MOV.U32 R3, RZ, RZ, R4 ;  /* 0x000000ffff037224 */ /* 0x000fe200078e0004 */
[----:B-1--4-:R-:W-:Y:S06]  /*ffc0*/  @!P0 BRA `(.L_x_314) ;  /* 0x0000000000288947 */ /* 0x012fec0003800000 */
[----:B------:R-:W-:Y:S02]  /*ffd0*/  ULDC UR8, c[0x0][0x64c] ;  /* 0x0001930000087ab9 */ /* 0x000fe40000000800 */
[----:B------:R-:W-:-:S05]  /*ffe0*/  IADD3 R3, P0, R12, UR8, RZ ;  /* 0x000000080c037c10 */ /* 0x000fca000ff1e0ff */
[----:B------:R-:W-:-:S04]  /*fff0*/  IMAD.X R11, RZ, RZ, R4, P0 ;  /* 0x000000ffff0b7224 */ /* 0x000fc800000e0604 */
[----:B------:R-:W-:-:S04]  /*10000*/  IMAD.WIDE.U32 R4, R11, UR16, RZ ;  /* 0x000000100b047c25 */ /* 0x000fc8000f8e00ff */
[----:B------:R-:W-:-:S04]  /*10010*/  IMAD.WIDE.U32 R4, P0, R3, UR17, R4 ;  /* 0x0000001103047c25 */ /* 0x000fc8000f800004 */
[----:B------:R-:W-:-:S04]  /*10020*/  IMAD.WIDE.U32 R2, R3, UR16, RZ ;  /* 0x0000001003027c25 */ /* 0x000fc8000f8e00ff */
[----:B------:R-:W-:Y:S01]  /*10030*/  IMAD.MOV.U32 R2, RZ, RZ, R5 ;  /* 0x000000ffff027224 */ /* 0x000fe200078e0005 */
[----:B------:R-:W-:Y:S01]  /*10040*/  IADD3 RZ, P1, R3, R4, RZ ;  /* 0x0000000403ff7210 */ /* 0x000fe20007f3e0ff */
[----:B------:R-:W-:-:S04]  /*10050*/  IMAD.X R3, RZ, RZ, RZ, P0 ;  /* 0x000000ffff037224 */ /* 0x000fc800000e06ff */
[----:B------:R-:W-:-:S08]  /*10060*/  IMAD.WIDE.U32.X R2, R11, UR17, R2, P1 ;  /* 0x000000110b027c25 */ /* 0x000fd000088e0402 */
.L_x_314:
[----:B------:R-:W-:Y:S01]  /*10070*/  ULDC UR8, c[0x0][0x648] ;  /* 0x0001920000087ab9 */ /* 0x000fe20000000800 */
[----:B------:R-:W-:Y:S01]  /*10080*/  IMAD.MOV R15, RZ, RZ, -R15 ;  /* 0x000000ffff0f7224 */ /* 0x000fe200078e0a0f */
[----:B------:R-:W-:Y:S01]  /*10090*/  SHF.R.U64 R3, R2, UR8, R3 ;  /* 0x0000000802037c19 */ /* 0x000fe20008001203 */
[----:B------:R-:W-:Y:S01]  /*100a0*/  ULDC UR8, c[0x0][0x638] ;  /* 0x00018e0000087ab9 */ /* 0x000fe20000000800 */
[----:B------:R-:W-:Y:S01]  /*100b0*/  LOP3.LUT R2, R14, UR14, RZ, 0xc0, !PT ;  /* 0x0000000e0e027c12 */ /* 0x000fe2000f8ec0ff */
[----:B0-----:R-:W-:Y:S01]  /*100c0*/  @P2 IMAD R17, R13, R15, R10 ;  /* 0x0000000f0d112224 */ /* 0x001fe200078e020a */
[----:B------:R-:W-:Y:S01]  /*100d0*/  LOP3.LUT R7, R7, UR4, RZ, 0xc0, !PT ;  /* 0x0000000407077c12 */ /* 0x000fe2000f8ec0ff */
[----:B------:R-:W-:Y:S01]  /*100e0*/  IMAD.MOV R5, RZ, RZ, -R3 ;  /* 0x000000ffff057224 */ /* 0x000fe200078e0a03 */
[----:B------:R-:W-:Y:S01]  /*100f0*/  ULDC UR9, c[0x0][0x610] ;  /* 0x0001840000097ab9 */ /* 0x000fe20000000800 */
[----:B------:R-:W-:Y:S02]  /*10100*/  IMAD R2, R3, UR5, R2 ;  /* 0x0000000503027c24 */ /* 0x000fe4000f8e0202 */
[----:B------:R-:W-:Y:S01]  /*10110*/  IMAD R12, R5, UR8, R12 ;  /* 0x00000008050c7c24 */ /* 0x000fe2000f8e020c */
[----:B------:R-:W-:Y:S01]  /*10120*/  ULDC UR8, c[0x0][0x600] ;  /* 0x0001800000087ab9 */ /* 0x000fe20000000800 */
[----:B------:R-:W-:-:S02]  /*10130*/  IMAD R5, R2, UR9, R17 ;  /* 0x0000000902057c24 */ /* 0x000fc4000f8e0211 */
[----:B------:R-:W-:Y:S02]  /*10140*/  IMAD R12, R12, UR8, R7 ;  /* 0x000000080c0c7c24 */ /* 0x000fe4000f8e0207 */
[----:B------:R-:W-:-:S03]  /*10150*/  IMAD.MOV.U32 R2, RZ, RZ, 0x1 ;  /* 0x00000001ff027424 */ /* 0x000fc600078e00ff */
[----:B------:R-:W-:Y:S02]  /*10160*/  SEL R7, R12, R5, !P2 ;  /* 0x000000050c077207 */ /* 0x000fe40005000000 */
[----:B------:R-:W-:-:S07]  /*10170*/  SEL R5, R5, R12, !P2 ;  /* 0x0000000c05057207 */ /* 0x000fce0005000000 */
.L_x_312:
[----:B------:R-:W-:Y:S05]  /*10180*/  BSYNC B1 ;  /* 0x0000000000017941 */ /* 0x000fea0003800000 */
.L_x_311:
[----:B------:R-:W-:-:S13]  /*10190*/  LOP3.LUT P0, RZ, R2, 0xff, RZ, 0xc0, !PT ;  /* 0x000000ff02ff7812 */ /* 0x000fda000780c0ff */
[----:B------:R-:W-:Y:S05]  /*101a0*/  @P0 BRA `(.L_x_315) ;  /* 0xfffffff400180947 */ /* 0x000fea000383ffff */
[----:B------:R-:W-:Y:S05]  /*101b0*/  BSYNC B0 ;  /* 0x0000000000007941 */ /* 0x000fea0003800000 */
.L_x_304:
[----:B------:R-:W-:-:S03]  /*101c0*/  UMOV UR8, 0xffffffff ;  /* 0xffffffff00087882 */ /* 0x000fc60000000000 */
[----:B------:R-:W-:Y:S05]  /*101d0*/  BRA.DIV UR8, `(.L_x_316) ;  /* 0x0000000608dc7947 */ /* 0x000fea000b800000 */
[----:B------:R-:W-:-:S13]  /*101e0*/  ELECT P0, URZ, PT ;  /* 0x00000000003f782f */ /* 0x000fda0003800000 */
.L_x_335:
[----:B------:R-:W-:Y:S04]  /*101f0*/  BSSY B0, `(.L_x_317) ;  /* 0x0000059000007945 */ /* 0x000fe80003800000 */
[----:B------:R-:W-:Y:S05]  /*10200*/  @!P0 BRA `(.L_x_318) ;  /* 0x00000004005c8947 */ /* 0x000fea0003800000 */
[----:B------:R-:W-:-:S04]  /*10210*/  ULOP3.LUT UR8, UR13, 0x2, URZ, 0xfc, !UPT ;  /* 0x000000020d087892 */ /* 0x000fc8000f8efc3f */
[----:B------:R-:W-:-:S06]  /*10220*/  UISETP.NE.AND UP0, UPT, UR8, 0x3, UPT ;  /* 0x000000030800788c */ /* 0x000fcc000bf05270 */
[----:B------:R-:W-:-:S13]  /*10230*/  PLOP3.LUT P0, PT, PT, PT, UP0, 0x80, 0x0 ;  /* 0x000000000000781c */ /* 0x000fda0003f0f008 */
[----:B------:R-:W-:Y:S05]  /*10240*/  @!P0 BRA `(.L_x_319) ;  /* 0x0000000000048947 */ /* 0x000fea0003800000 */
[----:B------:R-:W-:Y:S01]  /*10250*/  BPT.TRAP 0x1 ;  /* 0x000000040000795c */ /* 0x000fe20000300000 */
.L_x_319:
[----:B------:R-:W0:Y:S01]  /*10260*/  S2R R3, SR_CgaCtaId ;  /* 0x0000000000037919 */ /* 0x000e220000008800 */
[----:B------:R-:W-:-:S04]  /*10270*/  MOV R2, 0x400 ;  /* 0x0000040000027802 */ /* 0x000fc80000000f00 */
[----:B0-----:R-:W-:Y:S02]  /*10280*/  LEA R3, R3, R2, 0x18 ;  /* 0x0000000203037211 */ /* 0x001fe400078ec0ff */
[----:B------:R-:W-:-:S03]  /*10290*/  SHF.L.U32 R2, R0, 0x1f, RZ ;  /* 0x0000001f00027819 */ /* 0x000fc600000006ff */
[----:B------:R-:W-:-:S04]  /*102a0*/  VIADD R3, R3, 0x48 ;  /* 0x0000004803037836 */ /* 0x000fc80000000000 */
[C---:B------:R-:W-:Y:S02]  /*102b0*/  IMAD R7, R8.reuse, 0x8, R3 ;  /* 0x0000000808077824 */ /* 0x040fe400078e0203 */
[----:B------:R-:W-:Y:S02]  /*102c0*/  VIADD R8, R8, 0x1 ;  /* 0x0000000108087836 */ /* 0x000fe40000000000 */
[----:B------:R-:W0:Y:S03]  /*102d0*/  SYNCS.PHASECHK.TRANS64.TRYWAIT P0, [R7+URZ], R2 ;  /* 0x00000002070075a7 */ /* 0x000e26000800017f */
[----:B------:R-:W-:-:S04]  /*102e0*/  ISETP.NE.AND P1, PT, R8, 0x9, PT ;  /* 0x000000090800780c */ /* 0x000fc80003f25270 */
[----:B------:R-:W-:Y:S02]  /*102f0*/  SEL R5, RZ, 0x1, P1 ;  /* 0x00000001ff057807 */ /* 0x000fe40000800000 */
[----:B------:R-:W-:Y:S02]  /*10300*/  SEL R8, R8, RZ, P1 ;  /* 0x000000ff08087207 */ /* 0x000fe40000800000 */
[----:B------:R-:W-:-:S03]  /*10310*/  LOP3.LUT R5, R0, R5, RZ, 0x3c, !PT ;  /* 0x0000000500057212 */ /* 0x000fc600078e3cff */
[----:B------:R-:W-:Y:S01]  /*10320*/  IMAD R9, R8, 0x8, R3 ;  /* 0x0000000808097824 */ /* 0x000fe200078e0203 */
[----:B------:R-:W-:Y:S01]  /*10330*/  SHF.L.U32 R4, R5, 0x1f, RZ ;  /* 0x0000001f05047819 */ /* 0x000fe200000006ff */
[----:B0-----:R-:W-:Y:S06]  /*10340*/  @!P0 BRA `(.L_x_320) ;  /* 0x0000000400a08947 */ /* 0x001fec0003800000 */
.L_x_336:
[----:B------:R-:W1:Y:S01]  /*10350*/  SYNCS.PHASECHK.TRANS64.TRYWAIT P0, [R9+URZ], R4 ;  /* 0x00000004090075a7 */ /* 0x000e62000800017f */
[----:B------:R-:W-:-:S05]  /*10360*/  VIADD R0, R8, 0x1 ;  /* 0x0000000108007836 */ /* 0x000fca0000000000 */
[----:B------:R-:W-:-:S04]  /*10370*/  ISETP.NE.AND P1, PT, R0, 0x9, PT ;  /* 0x000000090000780c */ /* 0x000fc80003f25270 */
[----:B0-----:R-:W-:Y:S02]  /*10380*/  SEL R2, RZ, 0x1, P1 ;  /* 0x00000001ff027807 */ /* 0x001fe40000800000 */
[----:B------:R-:W-:Y:S02]  /*10390*/  SEL R0, R0, RZ, P1 ;  /* 0x000000ff00007207 */ /* 0x000fe40000800000 */
[----:B------:R-:W-:-:S03]  /*103a0*/  LOP3.LUT R7, R5, R2, RZ, 0x3c, !PT ;  /* 0x0000000205077212 */ /* 0x000fc600078e3cff */
[----:B------:R-:W-:Y:S01]  /*103b0*/  IMAD R6, R0, 0x8, R3 ;  /* 0x0000000800067824 */ /* 0x000fe200078e0203 */
[----:B------:R-:W-:Y:S01]  /*103c0*/  SHF.L.U32 R5, R7, 0x1f, RZ ;  /* 0x0000001f07057819 */ /* 0x000fe200000006ff */
[----:B-1----:R-:W-:Y:S06]  /*103d0*/  @!P0 BRA `(.L_x_321) ;  /* 0x0000000400908947 */ /* 0x002fec0003800000 */
.L_x_337:
[----:B------:R-:W1:Y:S01]  /*103e0*/  SYNCS.PHASECHK.TRANS64.TRYWAIT P0, [R6+URZ], R5 ;  /* 0x00000005060075a7 */ /* 0x000e62000800017f */
[----:B------:R-:W-:-:S05]  /*103f0*/  VIADD R0, R0, 0x1 ;  /* 0x0000000100007836 */ /* 0x000fca0000000000 */
[----:B------:R-:W-:-:S04]  /*10400*/  ISETP.NE.AND P1, PT, R0, 0x9, PT ;  /* 0x000000090000780c */ /* 0x000fc80003f25270 */
[----:B------:R-:W-:Y:S02]  /*10410*/  SEL R2, RZ, 0x1, P1 ;  /* 0x00000001ff027807 */ /* 0x000fe40000800000 */
[----:B------:R-:W-:Y:S02]  /*10420*/  SEL R0, R0, RZ, P1 ;  /* 0x000000ff00007207 */ /* 0x000fe40000800000 */
[----:B------:R-:W-:-:S03]  /*10430*/  LOP3.LUT R7, R7, R2, RZ, 0x3c, !PT ;  /* 0x0000000207077212 */ /* 0x000fc600078e3cff */
[----:B0-----:R-:W-:Y:S01]  /*10440*/  IMAD R9, R0, 0x8, R3 ;  /* 0x0000000800097824 */ /* 0x001fe200078e0203 */
[----:B------:R-:W-:Y:S01]  /*10450*/  SHF.L.U32 R4, R7, 0x1f, RZ ;  /* 0x0000001f07047819 */ /* 0x000fe200000006ff */
[----:B-1----:R-:W-:Y:S06]  /*10460*/  @!P0 BRA `(.L_x_322) ;  /* 0x0000000400808947 */ /* 0x002fec0003800000 */
.L_x_338:
        /* <DEDUP_REMOVED lines=9> */
.L_x_339:
        /* <DEDUP_REMOVED lines=9> */
.L_x_340:
        /* <DEDUP_REMOVED lines=9> */
.L_x_341:
        /* <DEDUP_REMOVED lines=9> */
.L_x_342:
[----:B------:R-:W1:Y:S01]  /*106b0*/  SYNCS.PHASECHK.TRANS64.TRYWAIT P0, [R9+URZ], R4 ;  /* 0x00000004090075a7 */ /* 0x000e62000800017f */
[----:B------:R-:W-:-:S05]  /*106c0*/  VIADD R0, R0, 0x1 ;  /* 0x0000000100007836 */ /* 0x000fca0000000000 */
[----:B------:R-:W-:-:S04]  /*106d0*/  ISETP.NE.AND P1, PT, R0, 0x9, PT ;  /* 0x000000090000780c */ /* 0x000fc80003f25270 */
[----:B------:R-:W-:Y:S02]  /*106e0*/  SEL R2, RZ, 0x1, P1 ;  /* 0x00000001ff027807 */ /* 0x000fe40000800000 */
[----:B------:R-:W-:Y:S02]  /*106f0*/  SEL R0, R0, RZ, P1 ;  /* 0x000000ff00007207 */ /* 0x000fe40000800000 */
[----:B------:R-:W-:Y:S01]  /*10700*/  LOP3.LUT R2, R7, R2, RZ, 0x3c, !PT ;  /* 0x0000000207027212 */ /* 0x000fe200078e3cff */
[----:B-1----:R-:W-:Y:S06]  /*10710*/  @!P0 BRA `(.L_x_327) ;  /* 0x0000000400388947 */ /* 0x002fec0003800000 */
.L_x_343:
[----:B------:R-:W-:Y:S01]  /*10720*/  IMAD R3, R0, 0x8, R3 ;  /* 0x0000000800037824 */ /* 0x000fe200078e0203 */
[----:B------:R-:W-:-:S07]  /*10730*/  SHF.L.U32 R0, R2, 0x1f, RZ ;  /* 0x0000001f02007819 */ /* 0x000fce00000006ff */
.L_x_328:
[----:B--2---:R2:W3:Y:S02]  /*10740*/  SYNCS.PHASECHK.TRANS64.TRYWAIT P0, [R3+URZ], R0 ;  /* 0x00000000030075a7 */ /* 0x0044e4000800017f */
[----:B---3--:R-:W-:Y:S05]  /*10750*/  @!P0 NANOSLEEP.SYNCS 0x989680 ;  /* 0x009896800000895d */ /* 0x008fea0003900000 */
[----:B------:R-:W3:Y:S02]  /*10760*/  @!P0 SYNCS.PHASECHK.TRANS64 P0, [R3+URZ], R0 ;  /* 0x00000000030085a7 */ /* 0x000ee4000800007f */
[----:B---3--:R-:W-:Y:S05]  /*10770*/  @!P0 BRA `(.L_x_328) ;  /* 0xfffffffc00f08947 */ /* 0x008fea000383ffff */
.L_x_318:
[----:B------:R-:W-:Y:S05]  /*10780*/  BSYNC B0 ;  /* 0x0000000000007941 */ /* 0x000fea0003800000 */
.L_x_317:
[----:B------:R-:W-:Y:S05]  /*10790*/  EXIT ;  /* 0x000000000000794d */ /* 0x000fea0003800000 */
.L_x_22:
[----:B-1----:R-:W-:-:S04]  /*107a0*/  IMAD.U32 R3, RZ, RZ, UR6 ;  /* 0x00000006ff037e24 */ /* 0x002fc8000f8e00ff */
[----:B------:R1:W2:Y:S03]  /*107b0*/  SYNCS.PHASECHK.TRANS64.TRYWAIT P0, [R3+URZ], R0 ;  /* 0x00000000030075a7 */ /* 0x0002a6000800017f */
[----:B--2---:R-:W-:Y:S05]  /*107c0*/  @!P0 NANOSLEEP.SYNCS 0x989680 ;  /* 0x009896800000895d */ /* 0x004fea0003900000 */
[----:B------:R-:W2:Y:S02]  /*107d0*/  @!P0 SYNCS.PHASECHK.TRANS64 P0, [R3+URZ], R0 ;  /* 0x00000000030085a7 */ /* 0x000ea4000800007f */
[----:B--2---:R-:W-:Y:S05]  /*107e0*/  @!P0 BRA `(.L_x_22) ;  /* 0xfffffffc00ec8947 */ /* 0x004fea000383ffff */
[----:B------:R-:W-:Y:S05]  /*107f0*/  BRA `(.L_x_21) ;  /* 0xffffff1400c87947 */ /* 0x000fea000383ffff */
.L_x_28:
[----:B-----5:R1:W-:Y:S02]  /*10800*/  STL [R1+0x90], R0 ;  /* 0x0000900001007387 */ /* 0x0203e40000100800 */
[----:B-1----:R-:W-:-:S04]  /*10810*/  IMAD.U32 R0, RZ, RZ, UR9 ;  /* 0x00000009ff007e24 */ /* 0x002fc8000f8e00ff */
[----:B------:R1:W3:Y:S03]  /*10820*/  SYNCS.PHASECHK.TRANS64.TRYWAIT P0, [R0+URZ], R229 ;  /* 0x000000e5000075a7 */ /* 0x0002e6000800017f */
[----:B---3--:R-:W-:Y:S05]  /*10830*/  @!P0 NANOSLEEP.SYNCS 0x989680 ;  /* 0x009896800000895d */ /* 0x008fea0003900000 */
[----:B------:R1:W3:Y:S02]  /*10840*/  @!P0 SYNCS.PHASECHK.TRANS64 P0, [R0+URZ], R229 ;  /* 0x000000e5000085a7 */ /* 0x0002e4000800007f */
[----:B-1----:R1:W5:Y:S02]  /*10850*/  LDL.LU R0, [R1+0x90] ;  /* 0x0000900001007983 */ /* 0x0023640000300800 */
[----:B-1-3--:R-:W-:Y:S05]  /*10860*/  @!P0 BRA `(.L_x_28) ;  /* 0xfffffffc00e48947 */ /* 0x00afea000383ffff */
[----:B------:R-:W-:Y:S05]  /*10870*/  BRA `(.L_x_27) ;  /* 0xffffff28003c7947 */ /* 0x000fea000383ffff */
.L_x_305:
[----:B------:R-:W-:Y:S01]  /*10880*/  BSSY B1, `(.L_x_329) ;  /* 0x0000006000017945 */ /* 0x000fe20003800000 */
[----:B------:R-:W-:-:S07]  /*10890*/  IMAD.MOV.U32 R2, RZ, RZ, -0x1 ;  /* 0xffffffffff027424 */ /* 0x000fce00078e00ff */
[----:B------:R-:W-:Y:S05]  /*108a0*/  WARPSYNC.COLLECTIVE R2, `(.L_x_330) ;  /* 0x00000000020c7348 */ /* 0x000fea0003c00000 */
[----:B------:R-:W-:Y:S02]  /*108b0*/  ELECT P0, UR62, PT ;  /* 0x00000000003e782f */ /* 0x000fe40003800000 */
[----:B------:R-:W-:Y:S01]  /*108c0*/  MOV R2, UR62 ;  /* 0x0000003e00027c02 */ /* 0x000fe20008000f00 */
[----:B------:R-:W-:Y:S10]  /*108d0*/  ENDCOLLECTIVE ;  /* 0x000000000000791b */ /* 0x000ff40003800000 */
.L_x_330:
[----:B------:R-:W-:Y:S05]  /*108e0*/  BSYNC B1 ;  /* 0x0000000000017941 */ /* 0x000fea0003800000 */
.L_x_329:
[----:B------:R-:W-:Y:S05]  /*108f0*/  BRA `(.L_x_331) ;  /* 0xffffffec00507947 */ /* 0x000fea000383ffff */
.L_x_308:
[----:B0-----:R0:W2:Y:S02]  /*10900*/  SYNCS.PHASECHK.TRANS64.TRYWAIT P0, [R11+URZ+0x48], R4 ;  /* 0x000048040b0075a7 */ /* 0x0010a4000800017f */
[----:B--2---:R-:W-:Y:S05]  /*10910*/  @!P0 NANOSLEEP.SYNCS 0x989680 ;  /* 0x009896800000895d */ /* 0x004fea0003900000 */
[----:B------:R-:W2:Y:S02]  /*10920*/  @!P0 SYNCS.PHASECHK.TRANS64 P0, [R11+URZ+0x48], R4 ;  /* 0x000048040b0085a7 */ /* 0x000ea4000800007f */
[----:B--2---:R-:W-:Y:S05]  /*10930*/  @!P0 BRA `(.L_x_308) ;  /* 0xfffffffc00f08947 */ /* 0x004fea000383ffff */
[----:B------:R-:W-:Y:S05]  /*10940*/  BRA `(.L_x_332) ;  /* 0xffffffec00907947 */ /* 0x000fea000383ffff */
.L_x_316:
[----:B------:R-:W-:Y:S01]  /*10950*/  BSSY B0, `(.L_x_333) ;  /* 0x0000006000007945 */ /* 0x000fe20003800000 */
[----:B------:R-:W-:-:S07]  /*10960*/  IMAD.MOV.U32 R2, RZ, RZ, -0x1 ;  /* 0xffffffffff027424 */ /* 0x000fce00078e00ff */
[----:B------:R-:W-:Y:S05]  /*10970*/  WARPSYNC.COLLECTIVE R2, `(.L_x_334) ;  /* 0x00000000020c7348 */ /* 0x000fea0003c00000 */
[----:B------:R-:W-:Y:S02]  /*10980*/  ELECT P0, UR62, PT ;  /* 0x00000000003e782f */ /* 0x000fe40003800000 */
[----:B------:R-:W-:Y:S01]  /*10990*/  MOV R2, UR62 ;  /* 0x0000003e00027c02 */ /* 0x000fe20008000f00 */
[----:B------:R-:W-:Y:S10]  /*109a0*/  ENDCOLLECTIVE ;  /* 0x000000000000791b */ /* 0x000ff40003800000 */
.L_x_334:
[----:B------:R-:W-:Y:S05]  /*109b0*/  BSYNC B0 ;  /* 0x0000000000007941 */ /* 0x000fea0003800000 */
.L_x_333:
[----:B------:R-:W-:Y:S05]  /*109c0*/  BRA `(.L_x_335) ;  /* 0xfffffff800087947 */ /* 0x000fea000383ffff */
.L_x_320:
[----:B0-----:R0:W1:Y:S02]  /*109d0*/  SYNCS.PHASECHK.TRANS64.TRYWAIT P0, [R7+URZ], R2 ;  /* 0x00000002070075a7 */ /* 0x001064000800017f */
[----:B-1----:R-:W-:Y:S05]  /*109e0*/  @!P0 NANOSLEEP.SYNCS 0x989680 ;  /* 0x009896800000895d */ /* 0x002fea0003900000 */
[----:B------:R-:W1:Y:S02]  /*109f0*/  @!P0 SYNCS.PHASECHK.TRANS64 P0, [R7+URZ], R2 ;  /* 0x00000002070085a7 */ /* 0x000e64000800007f */
[----:B-1----:R-:W-:Y:S05]  /*10a00*/  @!P0 BRA `(.L_x_320) ;  /* 0xfffffffc00f08947 */ /* 0x002fea000383ffff */
[----:B------:R-:W-:Y:S05]  /*10a10*/  BRA `(.L_x_336) ;  /* 0xfffffff8004c7947 */ /* 0x000fea000383ffff */
.L_x_321:
[----:B0-----:R0:W1:Y:S02]  /*10a20*/  SYNCS.PHASECHK.TRANS64.TRYWAIT P0, [R9+URZ], R4 ;  /* 0x00000004090075a7 */ /* 0x001064000800017f */
[----:B-1----:R-:W-:Y:S05]  /*10a30*/  @!P0 NANOSLEEP.SYNCS 0x989680 ;  /* 0x009896800000895d */ /* 0x002fea0003900000 */
[----:B------:R-:W1:Y:S02]  /*10a40*/  @!P0 SYNCS.PHASECHK.TRANS64 P0, [R9+URZ], R4 ;  /* 0x00000004090085a7 */ /* 0x000e64000800007f */
[----:B-1----:R-:W-:Y:S05]  /*10a50*/  @!P0 BRA `(.L_x_321) ;  /* 0xfffffffc00f08947 */ /* 0x002fea000383ffff */
[----:B------:R-:W-:Y:S05]  /*10a60*/  BRA `(.L_x_337) ;  /* 0xfffffff8005c7947 */ /* 0x000fea000383ffff */
.L_x_322:
[----:B0-----:R0:W1:Y:S02]  /*10a70*/  SYNCS.PHASECHK.TRANS64.TRYWAIT P0, [R6+URZ], R5 ;  /* 0x00000005060075a7 */ /* 0x001064000800017f */
[----:B-1----:R-:W-:Y:S05]  /*10a80*/  @!P0 NANOSLEEP.SYNCS 0x989680 ;  /* 0x009896800000895d */ /* 0x002fea0003900000 */
[----:B------:R-:W1:Y:S02]  /*10a90*/  @!P0 SYNCS.PHASECHK.TRANS64 P0, [R6+URZ], R5 ;  /* 0x00000005060085a7 */ /* 0x000e64000800007f */
[----:B-1----:R-:W-:Y:S05]  /*10aa0*/  @!P0 BRA `(.L_x_322) ;  /* 0xfffffffc00f08947 */ /* 0x002fea000383ffff */
[----:B------:R-:W-:Y:S05]  /*10ab0*/  BRA `(.L_x_338) ;  /* 0xfffffff8006c7947 */ /* 0x000fea000383ffff */
.L_x_323:
[----:B0-----:R0:W1:Y:S02]  /*10ac0*/  SYNCS.PHASECHK.TRANS64.TRYWAIT P0, [R9+URZ], R4 ;  /* 0x00000004090075a7 */ /* 0x001064000800017f */
[----:B-1----:R-:W-:Y:S05]  /*10ad0*/  @!P0 NANOSLEEP.SYNCS 0x989680 ;  /* 0x009896800000895d */ /* 0x002fea0003900000 */
[----:B------:R-:W1:Y:S02]  /*10ae0*/  @!P0 SYNCS.PHASECHK.TRANS64 P0, [R9+URZ], R4 ;  /* 0x00000004090085a7 */ /* 0x000e64000800007f */
[----:B-1----:R-:W-:Y:S05]  /*10af0*/  @!P0 BRA `(.L_x_323) ;  /* 0xfffffffc00f08947 */ /* 0x002fea000383ffff */
[----:B------:R-:W-:Y:S05]  /*10b00*/  BRA `(.L_x_339) ;  /* 0xfffffff8007c7947 */ /* 0x000fea000383ffff */
.L_x_324:
[----:B0-----:R0:W1:Y:S02]  /*10b10*/  SYNCS.PHASECHK.TRANS64.TRYWAIT P0, [R6+URZ], R5 ;  /* 0x00000005060075a7 */ /* 0x001064000800017f */
[----:B-1----:R-:W-:Y:S05]  /*10b20*/  @!P0 NANOSLEEP.SYNCS 0x989680 ;  /* 0x009896800000895d */ /* 0x002fea0003900000 */
[----:B------:R-:W1:Y:S02]  /*10b30*/  @!P0 SYNCS.PHASECHK.TRANS64 P0, [R6+URZ], R5 ;  /* 0x00000005060085a7 */ /* 0x000e64000800007f */
[----:B-1----:R-:W-:Y:S05]  /*10b40*/  @!P0 BRA `(.L_x_324) ;  /* 0xfffffffc00f08947 */ /* 0x002fea000383ffff */
[----:B------:R-:W-:Y:S05]  /*10b50*/  BRA `(.L_x_340) ;  /* 0xfffffff8008c7947 */ /* 0x000fea000383ffff */
.L_x_325:
[----:B0-----:R0:W1:Y:S02]  /*10b60*/  SYNCS.PHASECHK.TRANS64.TRYWAIT P0, [R9+URZ], R4 ;  /* 0x00000004090075a7 */ /* 0x001064000800017f */
[----:B-1----:R-:W-:Y:S05]  /*10b70*/  @!P0 NANOSLEEP.SYNCS 0x989680 ;  /* 0x009896800000895d */ /* 0x002fea0003900000 */
[----:B------:R-:W1:Y:S02]  /*10b80*/  @!P0 SYNCS.PHASECHK.TRANS64 P0, [R9+URZ], R4 ;  /* 0x00000004090085a7 */ /* 0x000e64000800007f */
[----:B-1----:R-:W-:Y:S05]  /*10b90*/  @!P0 BRA `(.L_x_325) ;  /* 0xfffffffc00f08947 */ /* 0x002fea000383ffff */
[----:B------:R-:W-:Y:S05]  /*10ba0*/  BRA `(.L_x_341) ;  /* 0xfffffff8009c7947 */ /* 0x000fea000383ffff */
.L_x_326:
[----:B0-----:R0:W1:Y:S02]  /*10bb0*/  SYNCS.PHASECHK.TRANS64.TRYWAIT P0, [R6+URZ], R5 ;  /* 0x00000005060075a7 */ /* 0x001064000800017f */
[----:B-1----:R-:W-:Y:S05]  /*10bc0*/  @!P0 NANOSLEEP.SYNCS 0x989680 ;  /* 0x009896800000895d */ /* 0x002fea0003900000 */
[----:B------:R-:W1:Y:S02]  /*10bd0*/  @!P0 SYNCS.PHASECHK.TRANS64 P0, [R6+URZ], R5 ;  /* 0x00000005060085a7 */ /* 0x000e64000800007f */
[----:B-1----:R-:W-:Y:S05]  /*10be0*/  @!P0 BRA `(.L_x_326) ;  /* 0xfffffffc00f08947 */ /* 0x002fea000383ffff */
[----:B------:R-:W-:Y:S05]  /*10bf0*/  BRA `(.L_x_342) ;  /* 0xfffffff800ac7947 */ /* 0x000fea000383ffff */
.L_x_327:
[----:B-1----:R1:W2:Y:S02]  /*10c00*/  SYNCS.PHASECHK.TRANS64.TRYWAIT P0, [R9+URZ], R4 ;  /* 0x00000004090075a7 */ /* 0x0022a4000800017f */
[----:B--2---:R-:W-:Y:S05]  /*10c10*/  @!P0 NANOSLEEP.SYNCS 0x989680 ;  /* 0x009896800000895d */ /* 0x004fea0003900000 */
[----:B------:R-:W2:Y:S02]  /*10c20*/  @!P0 SYNCS.PHASECHK.TRANS64 P0, [R9+URZ], R4 ;  /* 0x00000004090085a7 */ /* 0x000ea4000800007f */
[----:B--2---:R-:W-:Y:S05]  /*10c30*/  @!P0 BRA `(.L_x_327) ;  /* 0xfffffffc00f08947 */ /* 0x004fea000383ffff */
[----:B------:R-:W-:Y:S05]  /*10c40*/  BRA `(.L_x_343) ;  /* 0xfffffff800b47947 */ /* 0x000fea000383ffff */
.L_x_344:
[----:B------:R-:W-:-:S00]  /*10c50*/  BRA `(.L_x_344) ;  /* 0xfffffffc00fc7947 */ /* 0x000fc0000383ffff */
[----:B------:R-:W-:-:S00]  /*10c60*/  NOP ;  /* 0x0000000000007918 */ /* 0x000fc00000000000 */
        /* <DEDUP_REMOVED lines=9> */
.L_x_345:


//--------------------- .nv.shared._ZN7cutlass13device_kernelINS_4gemm6kernel13GemmUniversalIN4cute5tupleIJiiiiEEENS1_10collective13CollectiveMmaINS1_37MainloopSm90TmaGmmaWarpSpecializedFP8ILi9ENS5_IJNS4_1CILi4EEENSA_ILi2EEENSA_ILi1EEEEEENS1_35KernelTmaWarpSpecializedCooperativeEEENS5_IJNSA_ILi128EEENSA_ILi256EEENSA_ILi64EEEEEENS_12float_e4m3_tENS5_IJlSD_lEEESL_SM_NS4_8TiledMMAINS4_8MMA_AtomIJNS4_4SM904GMMA31MMA_64x256x32_F32E4M3E4M3_SS_TNILNSQ_7ScaleInE1ELSS_1EEEEEENS4_6LayoutINS5_IJSC_SD_SD_EEENS5_IJSD_NSA_ILi0EEESX_EEEEENS5_IJNS4_10UnderscoreES10_S10_EEEEENS4_23SM90_TMA_LOAD_MULTICASTENS4_14ComposedLayoutINS4_7SwizzleILi2ELi4ELi3EEENS4_18smem_ptr_flag_bitsILi8EEENSV_INS5_IJNSA_ILi8EEESJ_EEENS5_IJSJ_SD_EEEEEEEvNS4_8identityES13_S1D_vS1E_EENS_8epilogue10collective6detail29Sm90TmaWarpSpecializedAdapterINS1H_15DefaultEpilogueISL_SM_SM_NS1G_6thread17LinearCombinationISL_Li1EffLNS1L_9ScaleType4KindE0ELNS_15FloatRoundStyleE2ESL_EENS1_15EpilogueDefaultEEEEEvvEEEEvNT_6ParamsE --------------------------
	.section	.nv.shared._ZN7cutlass13device_kernelINS_4gemm6kernel13GemmUniversalIN4cute5tupleIJiiiiEEENS1_10collective13CollectiveMmaINS1_37MainloopSm90TmaGmmaWarpSpecializedFP8ILi9ENS5_IJNS4_1CILi4EEENSA_ILi2EEENSA_ILi1EEEEEENS1_35KernelTmaWarpSpecializedCooperativeEEENS5_IJNSA_ILi128EEENSA_ILi256EEENSA_ILi64EEEEEENS_12float_e4m3_tENS5_IJlSD_lEEESL_SM_NS4_8TiledMMAINS4_8MMA_AtomIJNS4_4SM904GMMA31MMA_64x256x32_F32E4M3E4M3_SS_TNILNSQ_7ScaleInE1ELSS_1EEEEEENS4_6LayoutINS5_IJSC_SD_SD_EEENS5_IJSD_NSA_ILi0EEESX_EEEEENS5_IJNS4_10UnderscoreES10_S10_EEEEENS4_23SM90_TMA_LOAD_MULTICASTENS4_14ComposedLayoutINS4_7SwizzleILi2ELi4ELi3EEENS4_18smem_ptr_flag_bitsILi8EEENSV_INS5_IJNSA_ILi8EEESJ_EEENS5_IJSJ_SD_EEEEEEEvNS4_8identityES13_S1D_vS1E_EENS_8epilogue10collective6detail29Sm90TmaWarpSpecializedAdapterINS1H_15DefaultEpilogueISL_SM_SM_NS1G_6thread17LinearCombinationISL_Li1EffLNS1L_9ScaleType4KindE0ELNS_15FloatRoundStyleE2ESL_EENS1_15EpilogueDefaultEEEEEvvEEEEvNT_6ParamsE,"aw",@nobits
	.sectionflags	@""
	.align	16
	.zero		1024


//--------------------- .nv.shared.reserved.0     --------------------------
	.section	.nv.shared.reserved.0,"aw",@nobits
	.weak		__nv_reservedSMEM_offset_0_alias
	.size		__nv_reservedSMEM_offset_0_alias, 0, 0
	.other		__nv_reservedSMEM_offset_0_alias,@"STO_CUDA_RESERVED_SHARED STV_DEFAULT"
__nv_reservedSMEM_offset_0_alias:
	.zero		0


//--------------------- .nv.global                --------------------------
	.section	.nv.global,"aw",@nobits
.nv.global:
	.type		_ZN40_INTERNAL_45e5699c_4_k_cu_e655f414_198444cute1_E,@object
	.size		_ZN40_INTERNAL_45e5699c_4_k_cu_e655f414_198444cute1_E,(_ZN40_INTERNAL_45e5699c_4_k_cu_e655f414_198444cuda3std3__45__cpo6cbeginE - _ZN40_INTERNAL_45e5699c_4_k_cu_e655f414_198444cute1_E)
_ZN40_INTERNAL_45e5699c_4_k_cu_e655f414_198444cute1_E:
	.zero		1
	.type		_ZN40_INTERNAL_45e5699c_4_k_cu_e655f414_198444cuda3std3__45__cpo6cbeginE,@object
	.size		_ZN40_INTERNAL_45e5699c_4_k_cu_e655f414_198444cuda3std3__45__cpo6cbeginE,(_ZN40_INTERNAL_45e5699c_4_k_cu_e655f414_198444cuda3std3__48in_placeE - _ZN40_INTERNAL_45e5699c_4_k_cu_e655f414_198444cuda3std3__45__cpo6cbeginE)
_ZN40_INTERNAL_45e5699c_4_k_cu_e655f414_198444cuda3std3__45__cpo6cbeginE:
	.zero		1
	.type		_ZN40_INTERNAL_45e5699c_4_k_cu_e655f414_198444cuda3std3__48in_placeE,@object
	.size		_ZN40_INTERNAL_45e5699c_4_k_cu_e655f414_198444cuda3std3__48in_placeE,(_ZN40_INTERNAL_45e5699c_4_k_cu_e655f414_198444cuda3std6ranges3__45__cpo9iter_moveE - _ZN40_INTERNAL_45e5699c_4_k_cu_e655f414_198444cuda3std3__48in_placeE)
_ZN40_INTERNAL_45e5699c_4_k_cu_e655f414_198444cuda3std3__48in_placeE:
	.zero		1
	.type		_ZN40_INTERNAL_45e5699c_4_k_cu_e655f414_198444cuda3std6ranges3__45__cpo9iter_moveE,@object
	.size		_ZN40_INTERNAL_45e5699c_4_k_cu_e655f414_198444cuda3std6ranges3__45__cpo9iter_moveE,(_ZN40_INTERNAL_45e5699c_4_k_cu_e655f414_198444cuda3std3__45__cpo5beginE - _ZN40_INTERNAL_45e5699c_4_k_cu_e655f414_198444cuda3std6ranges3__45__cpo9iter_moveE)
_ZN40_INTERNAL_45e5699c_4_k_cu_e655f414_198444cuda3std6ranges3__45__cpo9iter_moveE:
	.zero		1
	.type		_ZN40_INTERNAL_45e5699c_4_k_cu_e655f414_198444cuda3std3__45__cpo5beginE,@object
	.size		_ZN40_INTERNAL_45e5699c_4_k_cu_e655f414_198444cuda3std3__45__cpo5beginE,(_ZN40_INTERNAL_45e5699c_4_k_cu_e655f414_198444cuda3std3__442_GLOBAL__N__45e5699c_4_k_cu_e655f414_198446ignoreE - _ZN40_INTERNAL_45e5699c_4_k_cu_e655f414_198444cuda3std3__45__cpo5beginE)
_ZN40_INTERNAL_45e5699c_4_k_cu_e655f414_198444cuda3std3__45__cpo5beginE:
	.zero		1
	.type		_ZN40_INTERNAL_45e5699c_4_k_cu_e655f414_198444cuda3std3__442_GLOBAL__N__45e5699c_4_k_cu_e655f414_198446ignoreE,@object
	.size		_ZN40_INTERNAL_45e5699c_4_k_cu_e655f414_198444cuda3std3__442_GLOBAL__N__45e5699c_4_k_cu_e655f414_198446ignoreE,(_ZN40_INTERNAL_45e5699c_4_k_cu_e655f414_198444cute7productE - _ZN40_INTERNAL_45e5699c_4_k_cu_e655f414_198444cuda3std3__442_GLOBAL__N__45e5699c_4_k_cu_e655f414_198446ignoreE)
_ZN40_INTERNAL_45e5699c_4_k_cu_e655f414_198444cuda3std3__442_GLOBAL__N__45e5699c_4_k_cu_e655f414_198446ignoreE:
	.zero		1
	.type		_ZN40_INTERNAL_45e5699c_4_k_cu_e655f414_198444cute7productE,@object
	.size		_ZN40_INTERNAL_45e5699c_4_k_cu_e655f414_198444cute7productE,(_ZN40_INTERNAL_45e5699c_4_k_cu_e655f414_198444cuda3std3__45__cpo3endE - _ZN40_INTERNAL_45e5699c_4_k_cu_e655f414_198444cute7productE)
_ZN40_INTERNAL_45e5699c_4_k_cu_e655f414_198444cute7productE:
	.zero		1
	.type		_ZN40_INTERNAL_45e5699c_4_k_cu_e655f414_198444cuda3std3__45__cpo3endE,@object
	.size		_ZN40_INTERNAL_45e5699c_4_k_cu_e655f414_198444cuda3std3__45__cpo3endE,(_ZN40_INTERNAL_45e5699c_4_k_cu_e655f414_198444cuda3std3__419piecewise_constructE - _ZN40_INTERNAL_45e5699c_4_k_cu_e655f414_198444cuda3std3__45__cpo3endE)
_ZN40_INTERNAL_45e5699c_4_k_cu_e655f414_198444cuda3std3__45__cpo3endE:
	.zero		1
	.type		_ZN40_INTERNAL_45e5699c_4_k_cu_e655f414_198444cuda3std3__419piecewise_constructE,@object
	.size		_ZN40_INTERNAL_45e5699c_4_k_cu_e655f414_198444cuda3std3__419piecewise_constructE,(_ZN40_INTERNAL_45e5699c_4_k_cu_e655f414_198444cuda3std3__45__cpo4cendE - _ZN40_INTERNAL_45e5699c_4_k_cu_e655f414_198444cuda3std3__419piecewise_constructE)
_ZN40_INTERNAL_45e5699c_4_k_cu_e655f414_198444cuda3std3__419piecewise_constructE:
	.zero		1
	.type		_ZN40_INTERNAL_45e5699c_4_k_cu_e655f414_198444cuda3std3__45__cpo4cendE,@object
	.size		_ZN40_INTERNAL_45e5699c_4_k_cu_e655f414_198444cuda3std3__45__cpo4cendE,(_ZN40_INTERNAL_45e5699c_4_k_cu_e655f414_198444cuda3std6ranges3__45__cpo4swapE - _ZN40_INTERNAL_45e5699c_4_k_cu_e655f414_198444cuda3std3__45__cpo4cendE)
_ZN40_INTERNAL_45e5699c_4_k_cu_e655f414_198444cuda3std3__45__cpo4cendE:
	.zero		1
	.type		_ZN40_INTERNAL_45e5699c_4_k_cu_e655f414_198444cuda3std6ranges3__45__cpo4swapE,@object
	.size		_ZN40_INTERNAL_45e5699c_4_k_cu_e655f414_198444cuda3std6ranges3__45__cpo4swapE,(.L_7 - _ZN40_INTERNAL_45e5699c_4_k_cu_e655f414_198444cuda3std6ranges3__45__cpo4swapE)
_ZN40_INTERNAL_45e5699c_4_k_cu_e655f414_198444cuda3std6ranges3__45__cpo4swapE:
	.zero		1
.L_7:


//--------------------- .nv.constant0._ZN7cutlass13device_kernelINS_4gemm6kernel13GemmUniversalIN4cute5tupleIJiiiiEEENS1_10collective13CollectiveMmaINS1_37MainloopSm90TmaGmmaWarpSpecializedFP8ILi9ENS5_IJNS4_1CILi4EEENSA_ILi2EEENSA_ILi1EEEEEENS1_35KernelTmaWarpSpecializedCooperativeEEENS5_IJNSA_ILi128EEENSA_ILi256EEENSA_ILi64EEEEEENS_12float_e4m3_tENS5_IJlSD_lEEESL_SM_NS4_8TiledMMAINS4_8MMA_AtomIJNS4_4SM904GMMA31MMA_64x256x32_F32E4M3E4M3_SS_TNILNSQ_7ScaleInE1ELSS_1EEEEEENS4_6LayoutINS5_IJSC_SD_SD_EEENS5_IJSD_NSA_ILi0EEESX_EEEEENS5_IJNS4_10UnderscoreES10_S10_EEEEENS4_23SM90_TMA_LOAD_MULTICASTENS4_14ComposedLayoutINS4_7SwizzleILi2ELi4ELi3EEENS4_18smem_ptr_flag_bitsILi8EEENSV_INS5_IJNSA_ILi8EEESJ_EEENS5_IJSJ_SD_EEEEEEEvNS4_8identityES13_S1D_vS1E_EENS_8epilogue10collective6detail29Sm90TmaWarpSpecializedAdapterINS1H_15DefaultEpilogueISL_SM_SM_NS1G_6thread17LinearCombinationISL_Li1EffLNS1L_9ScaleType4KindE0ELNS_15FloatRoundStyleE2ESL_EENS1_15EpilogueDefaultEEEEEvvEEEEvNT_6ParamsE --------------------------
	.section	.nv.constant0._ZN7cutlass13device_kernelINS_4gemm6kernel13GemmUniversalIN4cute5tupleIJiiiiEEENS1_10collective13CollectiveMmaINS1_37MainloopSm90TmaGmmaWarpSpecializedFP8ILi9ENS5_IJNS4_1CILi4EEENSA_ILi2EEENSA_ILi1EEEEEENS1_35KernelTmaWarpSpecializedCooperativeEEENS5_IJNSA_ILi128EEENSA_ILi256EEENSA_ILi64EEEEEENS_12float_e4m3_tENS5_IJlSD_lEEESL_SM_NS4_8TiledMMAINS4_8MMA_AtomIJNS4_4SM904GMMA31MMA_64x256x32_F32E4M3E4M3_SS_TNILNSQ_7ScaleInE1ELSS_1EEEEEENS4_6LayoutINS5_IJSC_SD_SD_EEENS5_IJSD_NSA_ILi0EEESX_EEEEENS5_IJNS4_10UnderscoreES10_S10_EEEEENS4_23SM90_TMA_LOAD_MULTICASTENS4_14ComposedLayoutINS4_7SwizzleILi2ELi4ELi3EEENS4_18smem_ptr_flag_bitsILi8EEENSV_INS5_IJNSA_ILi8EEESJ_EEENS5_IJSJ_SD_EEEEEEEvNS4_8identityES13_S1D_vS1E_EENS_8epilogue10collective6detail29Sm90TmaWarpSpecializedAdapterINS1H_15DefaultEpilogueISL_SM_SM_NS1G_6thread17LinearCombinationISL_Li1EffLNS1L_9ScaleType4KindE0ELNS_15FloatRoundStyleE2ESL_EENS1_15EpilogueDefaultEEEEEvvEEEEvNT_6ParamsE,"a",@progbits
	.sectionflags	@""
	.align	4
.nv.constant0._ZN7cutlass13device_kernelINS_4gemm6kernel13GemmUniversalIN4cute5tupleIJiiiiEEENS1_10collective13CollectiveMmaINS1_37MainloopSm90TmaGmmaWarpSpecializedFP8ILi9ENS5_IJNS4_1CILi4EEENSA_ILi2EEENSA_ILi1EEEEEENS1_35KernelTmaWarpSpecializedCooperativeEEENS5_IJNSA_ILi128EEENSA_ILi256EEENSA_ILi64EEEEEENS_12float_e4m3_tENS5_IJlSD_lEEESL_SM_NS4_8TiledMMAINS4_8MMA_AtomIJNS4_4SM904GMMA31MMA_64x256x32_F32E4M3E4M3_SS_TNILNSQ_7ScaleInE1ELSS_1EEEEEENS4_6LayoutINS5_IJSC_SD_SD_EEENS5_IJSD_NSA_ILi0EEESX_EEEEENS5_IJNS4_10UnderscoreES10_S10_EEEEENS4_23SM90_TMA_LOAD_MULTICASTENS4_14ComposedLayoutINS4_7SwizzleILi2ELi4ELi3EEENS4_18smem_ptr_flag_bitsILi8EEENSV_INS5_IJNSA_ILi8EEESJ_EEENS5_IJSJ_SD_EEEEEEEvNS4_8identityES13_S1D_vS1E_EENS_8epilogue10collective6detail29Sm90TmaWarpSpecializedAdapterINS1H_15DefaultEpilogueISL_SM_SM_NS1G_6thread17LinearCombinationISL_Li1EffLNS1L_9ScaleType4KindE0ELNS_15FloatRoundStyleE2ESL_EENS1_15EpilogueDefaultEEEEEvvEEEEvNT_6ParamsE:
	.zero		1664


//--------------------- SYMBOLS --------------------------

	.type		.nv.reservedSmem.offset0,@object
	.size		.nv.reservedSmem.offset0,0x4
